//
// Generated by NVIDIA NVVM Compiler
//
// Compiler Build ID: CL-36424714
// Cuda compilation tools, release 13.0, V13.0.88
// Based on NVVM 20.0.0
//

.version 9.0
.target sm_100
.address_size 64

	// .globl	_Z8init_gpuiiiPf
.extern .shared .align 16 .b8 srow[];

.visible .entry _Z8init_gpuiiiPf(
	.param .u32 _Z8init_gpuiiiPf_param_0,
	.param .u32 _Z8init_gpuiiiPf_param_1,
	.param .u32 _Z8init_gpuiiiPf_param_2,
	.param .u64 .ptr .align 1 _Z8init_gpuiiiPf_param_3
)
{
	.reg .pred 	%p<6>;
	.reg .b32 	%r<16>;
	.reg .b32 	%f<11>;
	.reg .b64 	%rd<13>;

	ld.param.u32 	%r4, [_Z8init_gpuiiiPf_param_0];
	ld.param.u32 	%r5, [_Z8init_gpuiiiPf_param_1];
	ld.param.u32 	%r6, [_Z8init_gpuiiiPf_param_2];
	ld.param.u64 	%rd2, [_Z8init_gpuiiiPf_param_3];
	cvta.to.global.u64 	%rd1, %rd2;
	mov.u32 	%r1, %ctaid.x;
	mov.u32 	%r2, %tid.x;
	setp.ge.s32 	%p1, %r1, %r4;
	setp.le.s32 	%p2, %r5, %r2;
	or.pred  	%p3, %p1, %p2;
	@%p3 bra 	$L__BB0_5;
	mad.lo.s32 	%r7, %r1, %r1, %r1;
	add.s32 	%r8, %r1, %r7;
	add.s32 	%r9, %r8, 1;
	cvt.rn.f32.u32 	%f2, %r9;
	mul.f32 	%f3, %f2, 0f3F7AE148;
	mul.lo.s32 	%r10, %r4, %r4;
	cvt.rn.f32.u32 	%f4, %r10;
	div.rn.f32 	%f1, %f3, %f4;
	setp.ne.s32 	%p4, %r2, 0;
	@%p4 bra 	$L__BB0_3;
	mul.lo.s32 	%r15, %r6, %r1;
	mul.wide.s32 	%rd9, %r15, 4;
	add.s64 	%rd10, %rd1, %rd9;
	st.global.f32 	[%rd10], %f1;
	mul.wide.s32 	%rd11, %r5, 4;
	add.s64 	%rd12, %rd10, %rd11;
	st.global.f32 	[%rd12], %f1;
	bra.uni 	$L__BB0_5;
$L__BB0_3:
	sub.s32 	%r11, %r5, %r2;
	cvt.rn.f32.s32 	%f5, %r11;
	mul.f32 	%f6, %f5, %f5;
	mul.lo.s32 	%r12, %r5, %r5;
	cvt.rn.f32.u32 	%f7, %r12;
	div.rn.f32 	%f8, %f6, %f7;
	mul.f32 	%f9, %f1, %f8;
	mul.lo.s32 	%r3, %r6, %r1;
	add.s32 	%r13, %r3, %r2;
	mul.wide.s32 	%rd3, %r13, 4;
	add.s64 	%rd4, %rd1, %rd3;
	st.global.f32 	[%rd4], %f9;
	setp.ne.s32 	%p5, %r2, 1;
	@%p5 bra 	$L__BB0_5;
	mul.wide.s32 	%rd5, %r3, 4;
	add.s64 	%rd6, %rd1, %rd5;
	ld.global.f32 	%f10, [%rd6+4];
	add.s32 	%r14, %r5, 1;
	mul.wide.s32 	%rd7, %r14, 4;
	add.s64 	%rd8, %rd6, %rd7;
	st.global.f32 	[%rd8], %f10;
$L__BB0_5:
	ret;

}
	// .globl	_Z13iteration_gpuiiiPfPKf
.visible .entry _Z13iteration_gpuiiiPfPKf(
	.param .u32 _Z13iteration_gpuiiiPfPKf_param_0,
	.param .u32 _Z13iteration_gpuiiiPfPKf_param_1,
	.param .u32 _Z13iteration_gpuiiiPfPKf_param_2,
	.param .u64 .ptr .align 1 _Z13iteration_gpuiiiPfPKf_param_3,
	.param .u64 .ptr .align 1 _Z13iteration_gpuiiiPfPKf_param_4
)
{
	.reg .pred 	%p<6>;
	.reg .b32 	%r<24>;
	.reg .b32 	%f<18>;
	.reg .b64 	%rd<26>;

	ld.param.u32 	%r6, [_Z13iteration_gpuiiiPfPKf_param_0];
	ld.param.u32 	%r4, [_Z13iteration_gpuiiiPfPKf_param_1];
	ld.param.u32 	%r5, [_Z13iteration_gpuiiiPfPKf_param_2];
	ld.param.u64 	%rd3, [_Z13iteration_gpuiiiPfPKf_param_3];
	ld.param.u64 	%rd4, [_Z13iteration_gpuiiiPfPKf_param_4];
	cvta.to.global.u64 	%rd1, %rd3;
	cvta.to.global.u64 	%rd2, %rd4;
	mov.u32 	%r1, %ctaid.x;
	mov.u32 	%r2, %tid.x;
	setp.ge.s32 	%p1, %r1, %r6;
	setp.ge.s32 	%p2, %r2, %r4;
	or.pred  	%p3, %p1, %p2;
	@%p3 bra 	$L__BB1_5;
	mul.lo.s32 	%r3, %r5, %r1;
	setp.ne.s32 	%p4, %r2, 0;
	@%p4 bra 	$L__BB1_3;
	mul.wide.s32 	%rd21, %r3, 4;
	add.s64 	%rd22, %rd2, %rd21;
	ld.global.f32 	%f17, [%rd22];
	add.s64 	%rd23, %rd1, %rd21;
	st.global.f32 	[%rd23], %f17;
	mul.wide.s32 	%rd24, %r4, 4;
	add.s64 	%rd25, %rd23, %rd24;
	st.global.f32 	[%rd25], %f17;
	bra.uni 	$L__BB1_5;
$L__BB1_3:
	add.s32 	%r7, %r2, 2;
	add.s32 	%r8, %r2, %r4;
	add.s32 	%r9, %r8, -2;
	rem.u32 	%r10, %r9, %r4;
	add.s32 	%r11, %r8, -1;
	rem.u32 	%r12, %r11, %r4;
	add.s32 	%r13, %r2, 1;
	rem.u32 	%r14, %r13, %r4;
	rem.u32 	%r15, %r7, %r4;
	add.s32 	%r16, %r3, %r2;
	mul.wide.s32 	%rd5, %r16, 4;
	add.s64 	%rd6, %rd2, %rd5;
	ld.global.f32 	%f2, [%rd6];
	shl.b32 	%r17, %r2, 2;
	mov.u32 	%r18, srow;
	add.s32 	%r19, %r18, %r17;
	st.shared.f32 	[%r19+8], %f2;
	add.s32 	%r20, %r12, %r3;
	mul.wide.s32 	%rd7, %r20, 4;
	add.s64 	%rd8, %rd2, %rd7;
	ld.global.f32 	%f3, [%rd8];
	st.shared.f32 	[%r19+4], %f3;
	add.s32 	%r21, %r10, %r3;
	mul.wide.s32 	%rd9, %r21, 4;
	add.s64 	%rd10, %rd2, %rd9;
	ld.global.f32 	%f4, [%rd10];
	st.shared.f32 	[%r19], %f4;
	add.s32 	%r22, %r14, %r3;
	mul.wide.s32 	%rd11, %r22, 4;
	add.s64 	%rd12, %rd2, %rd11;
	ld.global.f32 	%f5, [%rd12];
	st.shared.f32 	[%r19+12], %f5;
	add.s32 	%r23, %r15, %r3;
	mul.wide.s32 	%rd13, %r23, 4;
	add.s64 	%rd14, %rd2, %rd13;
	ld.global.f32 	%f6, [%rd14];
	st.shared.f32 	[%r19+16], %f6;
	bar.sync 	0;
	ld.shared.f32 	%f7, [%r19];
	ld.shared.f32 	%f8, [%r19+4];
	mul.f32 	%f9, %f8, 0f3FC66666;
	fma.rn.f32 	%f10, %f7, 0f3FCCCCCD, %f9;
	ld.shared.f32 	%f11, [%r19+8];
	add.f32 	%f12, %f11, %f10;
	ld.shared.f32 	%f13, [%r19+12];
	fma.rn.f32 	%f14, %f13, 0f3F19999A, %f12;
	ld.shared.f32 	%f15, [%r19+16];
	fma.rn.f32 	%f16, %f15, 0f3E800000, %f14;
	div.rn.f32 	%f1, %f16, 0f40A00000;
	add.s64 	%rd15, %rd1, %rd5;
	st.global.f32 	[%rd15], %f1;
	setp.ne.s32 	%p5, %r2, 1;
	@%p5 bra 	$L__BB1_5;
	cvt.s64.s32 	%rd16, %r3;
	cvt.s64.s32 	%rd17, %r4;
	add.s64 	%rd18, %rd17, %rd16;
	shl.b64 	%rd19, %rd18, 2;
	add.s64 	%rd20, %rd1, %rd19;
	st.global.f32 	[%rd20+4], %f1;
$L__BB1_5:
	ret;

}


// ===== COMPILED SASS (sm_100) =====

	.target	sm_100

	.elftype	@"ET_EXEC"


//--------------------- .note.nv.tkinfo           --------------------------
	.section	.note.nv.tkinfo,"",@"SHT_NOTE"
	.sectionflags	@"SHF_NOTE_NV_TKINFO"
	.tkinfo
        /*0018*/ 	.word	0x00000002
        /*0030*/ 	.string	""
        /*0030*/ 	.string	"ptxas"
        /*0030*/ 	.string	"Cuda compilation tools, release 13.0, V13.0.88"
        /*0030*/ 	.string	"Build cuda_13.0.r13.0/compiler.36424714_0"
        /*0030*/ 	.string	"-arch sm_100 -m 64 "



//--------------------- .note.nv.cuinfo           --------------------------
	.section	.note.nv.cuinfo,"",@"SHT_NOTE"
	.sectionflags	@"SHF_NOTE_NV_CUINFO"
        /*0018*/ 	.short	0x0002
        /*001a*/ 	.short	0x0064
        /*001c*/ 	.short	0x0082
	.zero		2


//--------------------- .nv.info                  --------------------------
	.section	.nv.info,"",@"SHT_CUDA_INFO"
	.align	4


	//----- nvinfo : EIATTR_REGCOUNT
	.align		4
        /*0000*/ 	.byte	0x04, 0x2f
        /*0002*/ 	.short	(.L_1 - .L_0)
	.align		4
.L_0:
        /*0004*/ 	.word	index@(_Z8init_gpuiiiPf)
        /*0008*/ 	.word	0x00000011


	//----- nvinfo : EIATTR_FRAME_SIZE
	.align		4
.L_1:
        /*000c*/ 	.byte	0x04, 0x11
        /*000e*/ 	.short	(.L_3 - .L_2)
	.align		4
.L_2:
        /*0010*/ 	.word	index@($__internal_1_$__cuda_sm3x_div_rn_noftz_f32_slowpath)
        /*0014*/ 	.word	0x00000000


	//----- nvinfo : EIATTR_FRAME_SIZE
	.align		4
.L_3:
        /*0018*/ 	.byte	0x04, 0x11
        /*001a*/ 	.short	(.L_5 - .L_4)
	.align		4
.L_4:
        /*001c*/ 	.word	index@(_Z8init_gpuiiiPf)
        /*0020*/ 	.word	0x00000000


	//----- nvinfo : EIATTR_REGCOUNT
	.align		4
.L_5:
        /*0024*/ 	.byte	0x04, 0x2f
        /*0026*/ 	.short	(.L_7 - .L_6)
	.align		4
.L_6:
        /*0028*/ 	.word	index@(_Z13iteration_gpuiiiPfPKf)
        /*002c*/ 	.word	0x00000014


	//----- nvinfo : EIATTR_FRAME_SIZE
	.align		4
.L_7:
        /*0030*/ 	.byte	0x04, 0x11
        /*0032*/ 	.short	(.L_9 - .L_8)
	.align		4
.L_8:
        /*0034*/ 	.word	index@($__internal_0_$__cuda_sm3x_div_rn_noftz_f32_slowpath)
        /*0038*/ 	.word	0x00000000


	//----- nvinfo : EIATTR_FRAME_SIZE
	.align		4
.L_9:
        /*003c*/ 	.byte	0x04, 0x11
        /*003e*/ 	.short	(.L_11 - .L_10)
	.align		4
.L_10:
        /*0040*/ 	.word	index@(_Z13iteration_gpuiiiPfPKf)
        /*0044*/ 	.word	0x00000000


	//----- nvinfo : EIATTR_MIN_STACK_SIZE
	.align		4
.L_11:
        /*0048*/ 	.byte	0x04, 0x12
        /*004a*/ 	.short	(.L_13 - .L_12)
	.align		4
.L_12:
        /*004c*/ 	.word	index@(_Z13iteration_gpuiiiPfPKf)
        /*0050*/ 	.word	0x00000000


	//----- nvinfo : EIATTR_MIN_STACK_SIZE
	.align		4
.L_13:
        /*0054*/ 	.byte	0x04, 0x12
        /*0056*/ 	.short	(.L_15 - .L_14)
	.align		4
.L_14:
        /*0058*/ 	.word	index@(_Z8init_gpuiiiPf)
        /*005c*/ 	.word	0x00000000
.L_15:


//--------------------- .nv.compat                --------------------------
	.section	.nv.compat,"",@"SHT_CUDA_COMPAT_INFO"
	.align	4
        /*0000*/ 	.byte	0x02, 0x09, 0x00, 0x00, 0x02, 0x02, 0x01, 0x00, 0x02, 0x05, 0x05, 0x00, 0x03, 0x07, 0x01, 0x01
        /*0010*/ 	.byte	0x02, 0x03, 0x00, 0x00, 0x02, 0x06, 0x01, 0x00, 0x04, 0x0b, 0x08, 0x00, 0x01, 0x00, 0x00, 0x00
        /*0020*/ 	.byte	0x00, 0x00, 0x00, 0x00


//--------------------- .nv.info._Z13iteration_gpuiiiPfPKf --------------------------
	.section	.nv.info._Z13iteration_gpuiiiPfPKf,"",@"SHT_CUDA_INFO"
	.sectionflags	@""
	.align	4


	//----- nvinfo : EIATTR_CUDA_API_VERSION
	.align		4
        /*0000*/ 	.byte	0x04, 0x37
        /*0002*/ 	.short	(.L_17 - .L_16)
.L_16:
        /*0004*/ 	.word	0x00000082


	//----- nvinfo : EIATTR_KPARAM_INFO
	.align		4
.L_17:
        /*0008*/ 	.byte	0x04, 0x17
        /*000a*/ 	.short	(.L_19 - .L_18)
.L_18:
        /*000c*/ 	.word	0x00000000
        /*0010*/ 	.short	0x0004
        /*0012*/ 	.short	0x0018
        /*0014*/ 	.byte	0x00, 0xf5, 0x21, 0x00


	//----- nvinfo : EIATTR_KPARAM_INFO
	.align		4
.L_19:
        /*0018*/ 	.byte	0x04, 0x17
        /*001a*/ 	.short	(.L_21 - .L_20)
.L_20:
        /*001c*/ 	.word	0x00000000
        /*0020*/ 	.short	0x0003
        /*0022*/ 	.short	0x0010
        /*0024*/ 	.byte	0x00, 0xf5, 0x21, 0x00


	//----- nvinfo : EIATTR_KPARAM_INFO
	.align		4
.L_21:
        /*0028*/ 	.byte	0x04, 0x17
        /*002a*/ 	.short	(.L_23 - .L_22)
.L_22:
        /*002c*/ 	.word	0x00000000
        /*0030*/ 	.short	0x0002
        /*0032*/ 	.short	0x0008
        /*0034*/ 	.byte	0x00, 0xf0, 0x11, 0x00


	//----- nvinfo : EIATTR_KPARAM_INFO
	.align		4
.L_23:
        /*0038*/ 	.byte	0x04, 0x17
        /*003a*/ 	.short	(.L_25 - .L_24)
.L_24:
        /*003c*/ 	.word	0x00000000
        /*0040*/ 	.short	0x0001
        /*0042*/ 	.short	0x0004
        /*0044*/ 	.byte	0x00, 0xf0, 0x11, 0x00


	//----- nvinfo : EIATTR_KPARAM_INFO
	.align		4
.L_25:
        /*0048*/ 	.byte	0x04, 0x17
        /*004a*/ 	.short	(.L_27 - .L_26)
.L_26:
        /*004c*/ 	.word	0x00000000
        /*0050*/ 	.short	0x0000
        /*0052*/ 	.short	0x0000
        /*0054*/ 	.byte	0x00, 0xf0, 0x11, 0x00


	//----- nvinfo : EIATTR_SPARSE_MMA_MASK
	.align		4
.L_27:
        /*0058*/ 	.byte	0x03, 0x50
        /*005a*/ 	.short	0x0000


	//----- nvinfo : EIATTR_MAXREG_COUNT
	.align		4
        /*005c*/ 	.byte	0x03, 0x1b
        /*005e*/ 	.short	0x00ff


	//----- nvinfo : EIATTR_NUM_BARRIERS
	.align		4
        /*0060*/ 	.byte	0x02, 0x4c
        /*0062*/ 	.byte	0x01
	.zero		1


	//----- nvinfo : EIATTR_MERCURY_ISA_VERSION
	.align		4
        /*0064*/ 	.byte	0x03, 0x5f
        /*0066*/ 	.short	0x0101


	//----- nvinfo : EIATTR_VRC_CTA_INIT_COUNT
	.align		4
        /*0068*/ 	.byte	0x02, 0x4a
	.zero		1
	.zero		1


	//----- nvinfo : EIATTR_EXIT_INSTR_OFFSETS
	.align		4
        /*006c*/ 	.byte	0x04, 0x1c
        /*006e*/ 	.short	(.L_29 - .L_28)


	//   ....[0]....
.L_28:
        /*0070*/ 	.word	0x00000060


	//   ....[1]....
        /*0074*/ 	.word	0x00000140


	//   ....[2]....
        /*0078*/ 	.word	0x000007b0


	//   ....[3]....
        /*007c*/ 	.word	0x00000840


	//----- nvinfo : EIATTR_CRS_STACK_SIZE
	.align		4
.L_29:
        /*0080*/ 	.byte	0x04, 0x1e
        /*0082*/ 	.short	(.L_31 - .L_30)
.L_30:
        /*0084*/ 	.word	0x00000000


	//----- nvinfo : EIATTR_CBANK_PARAM_SIZE
	.align		4
.L_31:
        /*0088*/ 	.byte	0x03, 0x19
        /*008a*/ 	.short	0x0020


	//----- nvinfo : EIATTR_PARAM_CBANK
	.align		4
        /*008c*/ 	.byte	0x04, 0x0a
        /*008e*/ 	.short	(.L_33 - .L_32)
	.align		4
.L_32:
        /*0090*/ 	.word	index@(.nv.constant0._Z13iteration_gpuiiiPfPKf)
        /*0094*/ 	.short	0x0380
        /*0096*/ 	.short	0x0020


	//----- nvinfo : EIATTR_SW_WAR
	.align		4
.L_33:
        /*0098*/ 	.byte	0x04, 0x36
        /*009a*/ 	.short	(.L_35 - .L_34)
.L_34:
        /*009c*/ 	.word	0x00000008
.L_35:


//--------------------- .nv.info._Z8init_gpuiiiPf --------------------------
	.section	.nv.info._Z8init_gpuiiiPf,"",@"SHT_CUDA_INFO"
	.sectionflags	@""
	.align	4


	//----- nvinfo : EIATTR_CUDA_API_VERSION
	.align		4
        /*0000*/ 	.byte	0x04, 0x37
        /*0002*/ 	.short	(.L_37 - .L_36)
.L_36:
        /*0004*/ 	.word	0x00000082


	//----- nvinfo : EIATTR_KPARAM_INFO
	.align		4
.L_37:
        /*0008*/ 	.byte	0x04, 0x17
        /*000a*/ 	.short	(.L_39 - .L_38)
.L_38:
        /*000c*/ 	.word	0x00000000
        /*0010*/ 	.short	0x0003
        /*0012*/ 	.short	0x0010
        /*0014*/ 	.byte	0x00, 0xf5, 0x21, 0x00


	//----- nvinfo : EIATTR_KPARAM_INFO
	.align		4
.L_39:
        /*0018*/ 	.byte	0x04, 0x17
        /*001a*/ 	.short	(.L_41 - .L_40)
.L_40:
        /*001c*/ 	.word	0x00000000
        /*0020*/ 	.short	0x0002
        /*0022*/ 	.short	0x0008
        /*0024*/ 	.byte	0x00, 0xf0, 0x11, 0x00


	//----- nvinfo : EIATTR_KPARAM_INFO
	.align		4
.L_41:
        /*0028*/ 	.byte	0x04, 0x17
        /*002a*/ 	.short	(.L_43 - .L_42)
.L_42:
        /*002c*/ 	.word	0x00000000
        /*0030*/ 	.short	0x0001
        /*0032*/ 	.short	0x0004
        /*0034*/ 	.byte	0x00, 0xf0, 0x11, 0x00


	//----- nvinfo : EIATTR_KPARAM_INFO
	.align		4
.L_43:
        /*0038*/ 	.byte	0x04, 0x17
        /*003a*/ 	.short	(.L_45 - .L_44)
.L_44:
        /*003c*/ 	.word	0x00000000
        /*0040*/ 	.short	0x0000
        /*0042*/ 	.short	0x0000
        /*0044*/ 	.byte	0x00, 0xf0, 0x11, 0x00


	//----- nvinfo : EIATTR_SPARSE_MMA_MASK
	.align		4
.L_45:
        /*0048*/ 	.byte	0x03, 0x50
        /*004a*/ 	.short	0x0000


	//----- nvinfo : EIATTR_MAXREG_COUNT
	.align		4
        /*004c*/ 	.byte	0x03, 0x1b
        /*004e*/ 	.short	0x00ff


	//----- nvinfo : EIATTR_MERCURY_ISA_VERSION
	.align		4
        /*0050*/ 	.byte	0x03, 0x5f
        /*0052*/ 	.short	0x0101


	//----- nvinfo : EIATTR_VRC_CTA_INIT_COUNT
	.align		4
        /*0054*/ 	.byte	0x02, 0x4a
	.zero		1
	.zero		1


	//----- nvinfo : EIATTR_EXIT_INSTR_OFFSETS
	.align		4
        /*0058*/ 	.byte	0x04, 0x1c
        /*005a*/ 	.short	(.L_47 - .L_46)


	//   ....[0]....
.L_46:
        /*005c*/ 	.word	0x00000060


	//   ....[1]....
        /*0060*/ 	.word	0x00000230


	//   ....[2]....
        /*0064*/ 	.word	0x000003f0


	//   ....[3]....
        /*0068*/ 	.word	0x00000460


	//----- nvinfo : EIATTR_CRS_STACK_SIZE
	.align		4
.L_47:
        /*006c*/ 	.byte	0x04, 0x1e
        /*006e*/ 	.short	(.L_49 - .L_48)
.L_48:
        /*0070*/ 	.word	0x00000000


	//----- nvinfo : EIATTR_CBANK_PARAM_SIZE
	.align		4
.L_49:
        /*0074*/ 	.byte	0x03, 0x19
        /*0076*/ 	.short	0x0018


	//----- nvinfo : EIATTR_PARAM_CBANK
	.align		4
        /*0078*/ 	.byte	0x04, 0x0a
        /*007a*/ 	.short	(.L_51 - .L_50)
	.align		4
.L_50:
        /*007c*/ 	.word	index@(.nv.constant0._Z8init_gpuiiiPf)
        /*0080*/ 	.short	0x0380
        /*0082*/ 	.short	0x0018


	//----- nvinfo : EIATTR_SW_WAR
	.align		4
.L_51:
        /*0084*/ 	.byte	0x04, 0x36
        /*0086*/ 	.short	(.L_53 - .L_52)
.L_52:
        /*0088*/ 	.word	0x00000008
.L_53:


//--------------------- .nv.callgraph             --------------------------
	.section	.nv.callgraph,"",@"SHT_CUDA_CALLGRAPH"
	.align	4
	.sectionentsize	8
	.align		4
        /*0000*/ 	.word	0x00000000
	.align		4
        /*0004*/ 	.word	0xffffffff
	.align		4
        /*0008*/ 	.word	0x00000000
	.align		4
        /*000c*/ 	.word	0xfffffffe
	.align		4
        /*0010*/ 	.word	0x00000000
	.align		4
        /*0014*/ 	.word	0xfffffffd
	.align		4
        /*0018*/ 	.word	0x00000000
	.align		4
        /*001c*/ 	.word	0xfffffffc


//--------------------- .text._Z13iteration_gpuiiiPfPKf --------------------------
	.section	.text._Z13iteration_gpuiiiPfPKf,"ax",@progbits
	.align	128
        .global         _Z13iteration_gpuiiiPfPKf
        .type           _Z13iteration_gpuiiiPfPKf,@function
        .size           _Z13iteration_gpuiiiPfPKf,(.L_x_32 - _Z13iteration_gpuiiiPfPKf)
        .other          _Z13iteration_gpuiiiPfPKf,@"STO_CUDA_ENTRY STV_DEFAULT"
_Z13iteration_gpuiiiPfPKf:
.text._Z13iteration_gpuiiiPfPKf:
[----:B------:R-:W-:Y:S01]  /*0000*/  LDC R1, c[0x0][0x37c] ;  /* 0x0000df00ff017b82 */ /* 0x000fe20000000800 */
[----:B------:R-:W0:Y:S07]  /*0010*/  S2R R4, SR_TID.X ;  /* 0x0000000000047919 */ /* 0x000e2e0000002100 */
[----:B------:R-:W0:Y:S08]  /*0020*/  LDC.64 R8, c[0x0][0x380] ;  /* 0x0000e000ff087b82 */ /* 0x000e300000000a00 */
[----:B------:R-:W1:Y:S01]  /*0030*/  S2UR UR4, SR_CTAID.X ;  /* 0x00000000000479c3 */ /* 0x000e620000002500 */
[----:B0-----:R-:W-:-:S04]  /*0040*/  ISETP.GE.AND P0, PT, R4, R9, PT ;  /* 0x000000090400720c */ /* 0x001fc80003f06270 */
[----:B-1----:R-:W-:-:S13]  /*0050*/  ISETP.LE.OR P0, PT, R8, UR4, P0 ;  /* 0x0000000408007c0c */ /* 0x002fda0008703670 */
[----:B------:R-:W-:Y:S05]  /*0060*/  @P0 EXIT ;  /* 0x000000000000094d */ /* 0x000fea0003800000 */
[----:B------:R-:W0:Y:S01]  /*0070*/  LDC R2, c[0x0][0x388] ;  /* 0x0000e200ff027b82 */ /* 0x000e220000000800 */
[----:B------:R-:W-:Y:S01]  /*0080*/  ISETP.NE.AND P0, PT, R4, RZ, PT ;  /* 0x000000ff0400720c */ /* 0x000fe20003f05270 */
[----:B------:R-:W1:Y:S01]  /*0090*/  LDCU.64 UR6, c[0x0][0x358] ;  /* 0x00006b00ff0677ac */ /* 0x000e620008000a00 */
[----:B0-----:R-:W-:-:S11]  /*00a0*/  IMAD R2, R2, UR4, RZ ;  /* 0x0000000402027c24 */ /* 0x001fd6000f8e02ff */
[----:B-1----:R-:W-:Y:S05]  /*00b0*/  @P0 BRA `(.L_x_0) ;  /* 0x0000000000240947 */ /* 0x002fea0003800000 */
[----:B------:R-:W0:Y:S08]  /*00c0*/  LDC.64 R4, c[0x0][0x398] ;  /* 0x0000e600ff047b82 */ /* 0x000e300000000a00 */
[----:B------:R-:W1:Y:S01]  /*00d0*/  LDC.64 R6, c[0x0][0x390] ;  /* 0x0000e400ff067b82 */ /* 0x000e620000000a00 */
[----:B0-----:R-:W-:-:S06]  /*00e0*/  IMAD.WIDE R4, R2, 0x4, R4 ;  /* 0x0000000402047825 */ /* 0x001fcc00078e0204 */
[----:B------:R-:W2:Y:S01]  /*00f0*/  LDG.E R5, desc[UR6][R4.64] ;  /* 0x0000000604057981 */ /* 0x000ea2000c1e1900 */
[----:B-1----:R-:W-:-:S04]  /*0100*/  IMAD.WIDE R2, R2, 0x4, R6 ;  /* 0x0000000402027825 */ /* 0x002fc800078e0206 */
[----:B------:R-:W-:Y:S01]  /*0110*/  IMAD.WIDE R6, R9, 0x4, R2 ;  /* 0x0000000409067825 */ /* 0x000fe200078e0202 */
[----:B--2---:R-:W-:Y:S04]  /*0120*/  STG.E desc[UR6][R2.64], R5 ;  /* 0x0000000502007986 */ /* 0x004fe8000c101906 */
[----:B------:R-:W-:Y:S01]  /*0130*/  STG.E desc[UR6][R6.64], R5 ;  /* 0x0000000506007986 */ /* 0x000fe2000c101906 */
[----:B------:R-:W-:Y:S05]  /*0140*/  EXIT ;  /* 0x000000000000794d */ /* 0x000fea0003800000 */
.L_x_0:
[----:B------:R-:W0:Y:S01]  /*0150*/  I2F.U32.RP R3, R9 ;  /* 0x0000000900037306 */ /* 0x000e220000209000 */
[----:B------:R-:W-:Y:S02]  /*0160*/  HFMA2 R6, -RZ, RZ, 0, 0 ;  /* 0x00000000ff067431 */ /* 0x000fe400000001ff */
[----:B------:R-:W-:-:S05]  /*0170*/  VIADD R12, R4, 0x1 ;  /* 0x00000001040c7836 */ /* 0x000fca0000000000 */
[----:B0-----:R-:W0:Y:S02]  /*0180*/  MUFU.RCP R3, R3 ;  /* 0x0000000300037308 */ /* 0x001e240000001000 */
[----:B0-----:R-:W-:-:S06]  /*0190*/  VIADD R7, R3, 0xffffffe ;  /* 0x0ffffffe03077836 */ /* 0x001fcc0000000000 */
[----:B------:R-:W0:Y:S02]  /*01a0*/  F2I.FTZ.U32.TRUNC.NTZ R7, R7 ;  /* 0x0000000700077305 */ /* 0x000e24000021f000 */
[----:B0-----:R-:W-:-:S04]  /*01b0*/  IMAD.MOV R0, RZ, RZ, -R7 ;  /* 0x000000ffff007224 */ /* 0x001fc800078e0a07 */
[----:B------:R-:W-:Y:S02]  /*01c0*/  IMAD R5, R0, R9, RZ ;  /* 0x0000000900057224 */ /* 0x000fe400078e02ff */
[----:B------:R-:W-:Y:S02]  /*01d0*/  IMAD.IADD R0, R4, 0x1, R9 ;  /* 0x0000000104007824 */ /* 0x000fe400078e0209 */
[----:B------:R-:W-:-:S04]  /*01e0*/  IMAD.HI.U32 R5, R7, R5, R6 ;  /* 0x0000000507057227 */ /* 0x000fc800078e0006 */
[C---:B------:R-:W-:Y:S02]  /*01f0*/  VIADD R6, R0.reuse, 0xfffffffe ;  /* 0xfffffffe00067836 */ /* 0x040fe40000000000 */
[----:B------:R-:W-:Y:S01]  /*0200*/  VIADD R8, R0, 0xffffffff ;  /* 0xffffffff00087836 */ /* 0x000fe20000000000 */
[----:B------:R-:W-:Y:S01]  /*0210*/  IADD3 R0, PT, PT, R4, 0x2, RZ ;  /* 0x0000000204007810 */ /* 0x000fe20007ffe0ff */
[----:B------:R-:W-:-:S04]  /*0220*/  IMAD.HI.U32 R3, R5, R6, RZ ;  /* 0x0000000605037227 */ /* 0x000fc800078e00ff */
[----:B------:R-:W-:Y:S01]  /*0230*/  IMAD.HI.U32 R7, R5, R8, RZ ;  /* 0x0000000805077227 */ /* 0x000fe200078e00ff */
[----:B------:R-:W-:-:S03]  /*0240*/  IADD3 R3, PT, PT, -R3, RZ, RZ ;  /* 0x000000ff03037210 */ /* 0x000fc60007ffe1ff */
[----:B------:R-:W-:-:S04]  /*0250*/  IMAD.HI.U32 R10, R5, R12, RZ ;  /* 0x0000000c050a7227 */ /* 0x000fc800078e00ff */
[----:B------:R-:W-:-:S04]  /*0260*/  IMAD.HI.U32 R5, R5, R0, RZ ;  /* 0x0000000005057227 */ /* 0x000fc800078e00ff */
[----:B------:R-:W-:Y:S02]  /*0270*/  IMAD.MOV R7, RZ, RZ, -R7 ;  /* 0x000000ffff077224 */ /* 0x000fe400078e0a07 */
[----:B------:R-:W-:Y:S02]  /*0280*/  IMAD.MOV R11, RZ, RZ, -R10 ;  /* 0x000000ffff0b7224 */ /* 0x000fe400078e0a0a */
[----:B------:R-:W-:Y:S02]  /*0290*/  IMAD.MOV R5, RZ, RZ, -R5 ;  /* 0x000000ffff057224 */ /* 0x000fe400078e0a05 */
[C---:B------:R-:W-:Y:S02]  /*02a0*/  IMAD R10, R9.reuse, R7, R8 ;  /* 0x00000007090a7224 */ /* 0x040fe400078e0208 */
[C---:B------:R-:W-:Y:S01]  /*02b0*/  IMAD R8, R9.reuse, R3, R6 ;  /* 0x0000000309087224 */ /* 0x040fe200078e0206 */
[----:B------:R-:W-:Y:S01]  /*02c0*/  LOP3.LUT R3, RZ, R9, RZ, 0x33, !PT ;  /* 0x00000009ff037212 */ /* 0x000fe200078e33ff */
[C---:B------:R-:W-:Y:S01]  /*02d0*/  IMAD R12, R9.reuse, R11, R12 ;  /* 0x0000000b090c7224 */ /* 0x040fe200078e020c */
[----:B------:R-:W-:Y:S01]  /*02e0*/  ISETP.GE.U32.AND P1, PT, R10, R9, PT ;  /* 0x000000090a00720c */ /* 0x000fe20003f26070 */
[----:B------:R-:W-:Y:S01]  /*02f0*/  IMAD R0, R9, R5, R0 ;  /* 0x0000000509007224 */ /* 0x000fe200078e0200 */
[-C--:B------:R-:W-:Y:S01]  /*0300*/  ISETP.GE.U32.AND P0, PT, R8, R9.reuse, PT ;  /* 0x000000090800720c */ /* 0x080fe20003f06070 */
[----:B------:R-:W0:Y:S01]  /*0310*/  LDC.64 R6, c[0x0][0x398] ;  /* 0x0000e600ff067b82 */ /* 0x000e220000000a00 */
[----:B------:R-:W-:-:S02]  /*0320*/  ISETP.GE.U32.AND P2, PT, R12, R9, PT ;  /* 0x000000090c00720c */ /* 0x000fc40003f46070 */
[----:B------:R-:W-:-:S07]  /*0330*/  ISETP.GE.U32.AND P3, PT, R0, R9, PT ;  /* 0x000000090000720c */ /* 0x000fce0003f66070 */
[--C-:B------:R-:W-:Y:S01]  /*0340*/  @P1 IMAD.IADD R10, R10, 0x1, -R9.reuse ;  /* 0x000000010a0a1824 */ /* 0x100fe200078e0a09 */
[----:B------:R-:W-:Y:S01]  /*0350*/  ISETP.NE.U32.AND P1, PT, R9, RZ, PT ;  /* 0x000000ff0900720c */ /* 0x000fe20003f25070 */
[--C-:B------:R-:W-:Y:S02]  /*0360*/  @P0 IMAD.IADD R8, R8, 0x1, -R9.reuse ;  /* 0x0000000108080824 */ /* 0x100fe400078e0a09 */
[-C--:B------:R-:W-:Y:S02]  /*0370*/  @P2 IADD3 R12, PT, PT, R12, -R9.reuse, RZ ;  /* 0x800000090c0c2210 */ /* 0x080fe40007ffe0ff */
[----:B------:R-:W-:Y:S01]  /*0380*/  @P3 IMAD.IADD R0, R0, 0x1, -R9 ;  /* 0x0000000100003824 */ /* 0x000fe200078e0a09 */
[-C--:B------:R-:W-:Y:S02]  /*0390*/  ISETP.GE.U32.AND P2, PT, R10, R9.reuse, PT ;  /* 0x000000090a00720c */ /* 0x080fe40003f46070 */
[-C--:B------:R-:W-:Y:S02]  /*03a0*/  ISETP.GE.U32.AND P3, PT, R12, R9.reuse, PT ;  /* 0x000000090c00720c */ /* 0x080fe40003f66070 */
[----:B------:R-:W-:-:S02]  /*03b0*/  ISETP.GE.U32.AND P0, PT, R8, R9, PT ;  /* 0x000000090800720c */ /* 0x000fc40003f06070 */
[----:B------:R-:W-:-:S07]  /*03c0*/  ISETP.GE.U32.AND P4, PT, R0, R9, PT ;  /* 0x000000090000720c */ /* 0x000fce0003f86070 */
[-C--:B------:R-:W-:Y:S02]  /*03d0*/  @P2 IADD3 R10, PT, PT, R10, -R9.reuse, RZ ;  /* 0x800000090a0a2210 */ /* 0x080fe40007ffe0ff */
[--C-:B------:R-:W-:Y:S02]  /*03e0*/  @P3 IMAD.IADD R12, R12, 0x1, -R9.reuse ;  /* 0x000000010c0c3824 */ /* 0x100fe400078e0a09 */
[----:B------:R-:W-:Y:S02]  /*03f0*/  @P0 IMAD.IADD R8, R8, 0x1, -R9 ;  /* 0x0000000108080824 */ /* 0x000fe400078e0a09 */
[----:B------:R-:W-:Y:S02]  /*0400*/  @P4 IADD3 R0, PT, PT, R0, -R9, RZ ;  /* 0x8000000900004210 */ /* 0x000fe40007ffe0ff */
[C---:B------:R-:W-:Y:S02]  /*0410*/  SEL R9, R3.reuse, R10, !P1 ;  /* 0x0000000a03097207 */ /* 0x040fe40004800000 */
[----:B------:R-:W-:-:S02]  /*0420*/  SEL R11, R3, R12, !P1 ;  /* 0x0000000c030b7207 */ /* 0x000fc40004800000 */
[C---:B------:R-:W-:Y:S01]  /*0430*/  SEL R5, R3.reuse, R8, !P1 ;  /* 0x0000000803057207 */ /* 0x040fe20004800000 */
[C---:B------:R-:W-:Y:S01]  /*0440*/  IMAD.IADD R9, R2.reuse, 0x1, R9 ;  /* 0x0000000102097824 */ /* 0x040fe200078e0209 */
[----:B------:R-:W-:Y:S01]  /*0450*/  SEL R13, R3, R0, !P1 ;  /* 0x00000000030d7207 */ /* 0x000fe20004800000 */
[C---:B------:R-:W-:Y:S01]  /*0460*/  IMAD.IADD R15, R2.reuse, 0x1, R11 ;  /* 0x00000001020f7824 */ /* 0x040fe200078e020b */
[C---:B------:R-:W-:Y:S01]  /*0470*/  IADD3 R3, PT, PT, R2.reuse, R4, RZ ;  /* 0x0000000402037210 */ /* 0x040fe20007ffe0ff */
[C---:B------:R-:W-:Y:S02]  /*0480*/  IMAD.IADD R5, R2.reuse, 0x1, R5 ;  /* 0x0000000102057824 */ /* 0x040fe400078e0205 */
[----:B------:R-:W-:Y:S02]  /*0490*/  IMAD.IADD R17, R2, 0x1, R13 ;  /* 0x0000000102117824 */ /* 0x000fe400078e020d */
[----:B0-----:R-:W-:-:S04]  /*04a0*/  IMAD.WIDE R10, R9, 0x4, R6 ;  /* 0x00000004090a7825 */ /* 0x001fc800078e0206 */
[--C-:B------:R-:W-:Y:S02]  /*04b0*/  IMAD.WIDE R14, R15, 0x4, R6.reuse ;  /* 0x000000040f0e7825 */ /* 0x100fe400078e0206 */
[----:B------:R-:W2:Y:S02]  /*04c0*/  LDG.E R10, desc[UR6][R10.64] ;  /* 0x000000060a0a7981 */ /* 0x000ea4000c1e1900 */
[--C-:B------:R-:W-:Y:S02]  /*04d0*/  IMAD.WIDE R8, R3, 0x4, R6.reuse ;  /* 0x0000000403087825 */ /* 0x100fe400078e0206 */
[----:B------:R-:W3:Y:S02]  /*04e0*/  LDG.E R14, desc[UR6][R14.64] ;  /* 0x000000060e0e7981 */ /* 0x000ee4000c1e1900 */
[--C-:B------:R-:W-:Y:S02]  /*04f0*/  IMAD.WIDE R12, R5, 0x4, R6.reuse ;  /* 0x00000004050c7825 */ /* 0x100fe400078e0206 */
[----:B------:R-:W4:Y:S02]  /*0500*/  LDG.E R8, desc[UR6][R8.64] ;  /* 0x0000000608087981 */ /* 0x000f24000c1e1900 */
[----:B------:R-:W-:-:S02]  /*0510*/  IMAD.WIDE R6, R17, 0x4, R6 ;  /* 0x0000000411067825 */ /* 0x000fc400078e0206 */
[----:B------:R-:W5:Y:S04]  /*0520*/  LDG.E R12, desc[UR6][R12.64] ;  /* 0x000000060c0c7981 */ /* 0x000f68000c1e1900 */
[----:B------:R-:W5:Y:S01]  /*0530*/  LDG.E R6, desc[UR6][R6.64] ;  /* 0x0000000606067981 */ /* 0x000f62000c1e1900 */
[----:B------:R-:W0:Y:S01]  /*0540*/  S2UR UR5, SR_CgaCtaId ;  /* 0x00000000000579c3 */ /* 0x000e220000008800 */
[----:B------:R-:W-:Y:S02]  /*0550*/  UMOV UR4, 0x400 ;  /* 0x0000040000047882 */ /* 0x000fe40000000000 */
[----:B0-----:R-:W-:-:S06]  /*0560*/  ULEA UR4, UR5, UR4, 0x18 ;  /* 0x0000000405047291 */ /* 0x001fcc000f8ec0ff */
[----:B------:R-:W-:Y:S01]  /*0570*/  LEA R5, R4, UR4, 0x2 ;  /* 0x0000000404057c11 */ /* 0x000fe2000f8e10ff */
[----:B------:R-:W-:Y:S05]  /*0580*/  WARPSYNC.ALL ;  /* 0x0000000000007948 */ /* 0x000fea0003800000 */
[----:B------:R-:W-:Y:S01]  /*0590*/  BSSY.RECONVERGENT B1, `(.L_x_1) ;  /* 0x000001d000017945 */ /* 0x000fe20003800200 */
[----:B--2---:R-:W-:Y:S04]  /*05a0*/  STS [R5+0x4], R10 ;  /* 0x0000040a05007388 */ /* 0x004fe80000000800 */
[----:B---3--:R-:W-:Y:S04]  /*05b0*/  STS [R5+0xc], R14 ;  /* 0x00000c0e05007388 */ /* 0x008fe80000000800 */
[----:B----4-:R-:W-:Y:S04]  /*05c0*/  STS [R5+0x8], R8 ;  /* 0x0000080805007388 */ /* 0x010fe80000000800 */
[----:B-----5:R-:W-:Y:S04]  /*05d0*/  STS [R5], R12 ;  /* 0x0000000c05007388 */ /* 0x020fe80000000800 */
[----:B------:R0:W-:Y:S01]  /*05e0*/  STS [R5+0x10], R6 ;  /* 0x0000100605007388 */ /* 0x0001e20000000800 */
[----:B------:R-:W-:Y:S06]  /*05f0*/  BAR.SYNC.DEFER_BLOCKING 0x0 ;  /* 0x0000000000007b1d */ /* 0x000fec0000010000 */
[----:B------:R-:W1:Y:S04]  /*0600*/  LDS R7, [R5+0x4] ;  /* 0x0000040005077984 */ /* 0x000e680000000800 */
[----:B------:R-:W2:Y:S04]  /*0610*/  LDS R0, [R5] ;  /* 0x0000000005007984 */ /* 0x000ea80000000800 */
[----:B------:R-:W3:Y:S04]  /*0620*/  LDS R9, [R5+0x8] ;  /* 0x0000080005097984 */ /* 0x000ee80000000800 */
[----:B------:R-:W4:Y:S04]  /*0630*/  LDS R11, [R5+0xc] ;  /* 0x00000c00050b7984 */ /* 0x000f280000000800 */
[----:B------:R-:W5:Y:S01]  /*0640*/  LDS R13, [R5+0x10] ;  /* 0x00001000050d7984 */ /* 0x000f620000000800 */
[----:B0-----:R-:W-:-:S02]  /*0650*/  IMAD.MOV.U32 R6, RZ, RZ, 0x40a00000 ;  /* 0x40a00000ff067424 */ /* 0x001fc400078e00ff */
[----:B-1----:R-:W-:-:S04]  /*0660*/  FMUL R7, R7, 1.5499999523162841797 ;  /* 0x3fc6666607077820 */ /* 0x002fc80000400000 */
[----:B--2---:R-:W-:-:S04]  /*0670*/  FFMA R0, R0, 1.6000000238418579102, R7 ;  /* 0x3fcccccd00007823 */ /* 0x004fc80000000007 */
[----:B---3--:R-:W-:-:S04]  /*0680*/  FADD R0, R0, R9 ;  /* 0x0000000900007221 */ /* 0x008fc80000000000 */
[----:B----4-:R-:W-:Y:S01]  /*0690*/  FFMA R0, R11, 0.60000002384185791016, R0 ;  /* 0x3f19999a0b007823 */ /* 0x010fe20000000000 */
[----:B------:R-:W-:-:S03]  /*06a0*/  MOV R7, 0x3e4ccccd ;  /* 0x3e4ccccd00077802 */ /* 0x000fc60000000f00 */
[----:B-----5:R-:W-:Y:S02]  /*06b0*/  FFMA R0, R13, 0.25, R0 ;  /* 0x3e8000000d007823 */ /* 0x020fe40000000000 */
[----:B------:R-:W-:Y:S02]  /*06c0*/  FFMA R6, R7, -R6, 1 ;  /* 0x3f80000007067423 */ /* 0x000fe40000000806 */
[----:B------:R-:W0:Y:S02]  /*06d0*/  FCHK P0, R0, 5 ;  /* 0x40a0000000007902 */ /* 0x000e240000000000 */
[----:B------:R-:W-:-:S04]  /*06e0*/  FFMA R7, R6, R7, 0.20000000298023223877 ;  /* 0x3e4ccccd06077423 */ /* 0x000fc80000000007 */
[----:B------:R-:W-:-:S04]  /*06f0*/  FFMA R5, R0, R7, RZ ;  /* 0x0000000700057223 */ /* 0x000fc800000000ff */
[----:B------:R-:W-:-:S04]  /*0700*/  FFMA R6, R5, -5, R0 ;  /* 0xc0a0000005067823 */ /* 0x000fc80000000000 */
[----:B------:R-:W-:Y:S01]  /*0710*/  FFMA R9, R7, R6, R5 ;  /* 0x0000000607097223 */ /* 0x000fe20000000005 */
[----:B0-----:R-:W-:Y:S06]  /*0720*/  @!P0 BRA `(.L_x_2) ;  /* 0x00000000000c8947 */ /* 0x001fec0003800000 */
[----:B------:R-:W-:-:S07]  /*0730*/  MOV R6, 0x750 ;  /* 0x0000075000067802 */ /* 0x000fce0000000f00 */
[----:B------:R-:W-:Y:S05]  /*0740*/  CALL.REL.NOINC `($__internal_0_$__cuda_sm3x_div_rn_noftz_f32_slowpath) ;  /* 0x0000000000407944 */ /* 0x000fea0003c00000 */
[----:B------:R-:W-:-:S07]  /*0750*/  IMAD.MOV.U32 R9, RZ, RZ, R0 ;  /* 0x000000ffff097224 */ /* 0x000fce00078e0000 */
.L_x_2:
[----:B------:R-:W-:Y:S05]  /*0760*/  BSYNC.RECONVERGENT B1 ;  /* 0x0000000000017941 */ /* 0x000fea0003800200 */
.L_x_1:
[----:B------:R-:W0:Y:S01]  /*0770*/  LDC.64 R6, c[0x0][0x390] ;  /* 0x0000e400ff067b82 */ /* 0x000e220000000a00 */
[----:B------:R-:W-:Y:S01]  /*0780*/  ISETP.NE.AND P0, PT, R4, 0x1, PT ;  /* 0x000000010400780c */ /* 0x000fe20003f05270 */
[----:B0-----:R-:W-:-:S05]  /*0790*/  IMAD.WIDE R4, R3, 0x4, R6 ;  /* 0x0000000403047825 */ /* 0x001fca00078e0206 */
[----:B------:R0:W-:Y:S07]  /*07a0*/  STG.E desc[UR6][R4.64], R9 ;  /* 0x0000000904007986 */ /* 0x0001ee000c101906 */
[----:B------:R-:W-:Y:S05]  /*07b0*/  @P0 EXIT ;  /* 0x000000000000094d */ /* 0x000fea0003800000 */
[----:B------:R-:W1:Y:S08]  /*07c0*/  LDC R7, c[0x0][0x384] ;  /* 0x0000e100ff077b82 */ /* 0x000e700000000800 */
[----:B0-----:R-:W0:Y:S01]  /*07d0*/  LDC.64 R4, c[0x0][0x390] ;  /* 0x0000e400ff047b82 */ /* 0x001e220000000a00 */
[----:B-1----:R-:W-:Y:S02]  /*07e0*/  SHF.R.S32.HI R3, RZ, 0x1f, R7 ;  /* 0x0000001fff037819 */ /* 0x002fe40000011407 */
[----:B------:R-:W-:-:S04]  /*07f0*/  IADD3 R0, P0, PT, R2, R7, RZ ;  /* 0x0000000702007210 */ /* 0x000fc80007f1e0ff */
[----:B------:R-:W-:Y:S02]  /*0800*/  LEA.HI.X.SX32 R3, R2, R3, 0x1, P0 ;  /* 0x0000000302037211 */ /* 0x000fe400000f0eff */
[----:B0-----:R-:W-:-:S04]  /*0810*/  LEA R2, P0, R0, R4, 0x2 ;  /* 0x0000000400027211 */ /* 0x001fc800078010ff */
[----:B------:R-:W-:-:S05]  /*0820*/  LEA.HI.X R3, R0, R5, R3, 0x2, P0 ;  /* 0x0000000500037211 */ /* 0x000fca00000f1403 */
[----:B------:R-:W-:Y:S01]  /*0830*/  STG.E desc[UR6][R2.64+0x4], R9 ;  /* 0x0000040902007986 */ /* 0x000fe2000c101906 */
[----:B------:R-:W-:Y:S05]  /*0840*/  EXIT ;  /* 0x000000000000794d */ /* 0x000fea0003800000 */
        .weak           $__internal_0_$__cuda_sm3x_div_rn_noftz_f32_slowpath
        .type           $__internal_0_$__cuda_sm3x_div_rn_noftz_f32_slowpath,@function
        .size           $__internal_0_$__cuda_sm3x_div_rn_noftz_f32_slowpath,(.L_x_32 - $__internal_0_$__cuda_sm3x_div_rn_noftz_f32_slowpath)
$__internal_0_$__cuda_sm3x_div_rn_noftz_f32_slowpath:
[--C-:B------:R-:W-:Y:S01]  /*0850*/  SHF.R.U32.HI R5, RZ, 0x17, R0.reuse ;  /* 0x00000017ff057819 */ /* 0x100fe20000011600 */
[----:B------:R-:W-:Y:S04]  /*0860*/  BSSY.RECONVERGENT B0, `(.L_x_3) ;  /* 0x000005c000007945 */ /* 0x000fe80003800200 */
[----:B------:R-:W-:Y:S01]  /*0870*/  BSSY.RELIABLE B2, `(.L_x_4) ;  /* 0x000001a000027945 */ /* 0x000fe20003800100 */
[----:B------:R-:W-:Y:S01]  /*0880*/  IMAD.MOV.U32 R7, RZ, RZ, R0 ;  /* 0x000000ffff077224 */ /* 0x000fe200078e0000 */
[----:B------:R-:W-:-:S04]  /*0890*/  LOP3.LUT R5, R5, 0xff, RZ, 0xc0, !PT ;  /* 0x000000ff05057812 */ /* 0x000fc800078ec0ff */
[----:B------:R-:W-:-:S04]  /*08a0*/  IADD3 R9, PT, PT, R5, -0x1, RZ ;  /* 0xffffffff05097810 */ /* 0x000fc80007ffe0ff */
[----:B------:R-:W-:-:S13]  /*08b0*/  ISETP.GT.U32.OR P0, PT, R9, 0xfd, !PT ;  /* 0x000000fd0900780c */ /* 0x000fda0007f04470 */
[----:B------:R-:W-:Y:S01]  /*08c0*/  @!P0 IMAD.MOV.U32 R8, RZ, RZ, RZ ;  /* 0x000000ffff088224 */ /* 0x000fe200078e00ff */
[----:B------:R-:W-:Y:S06]  /*08d0*/  @!P0 BRA `(.L_x_5) ;  /* 0x00000000004c8947 */ /* 0x000fec0003800000 */
[----:B------:R-:W-:-:S13]  /*08e0*/  FSETP.GTU.FTZ.AND P0, PT, |R0|, +INF , PT ;  /* 0x7f8000000000780b */ /* 0x000fda0003f1c200 */
[----:B------:R-:W-:Y:S05]  /*08f0*/  @P0 BREAK.RELIABLE B2 ;  /* 0x0000000000020942 */ /* 0x000fea0003800100 */
[----:B------:R-:W-:Y:S05]  /*0900*/  @P0 BRA `(.L_x_6) ;  /* 0x0000000400400947 */ /* 0x000fea0003800000 */
[----:B------:R-:W-:-:S05]  /*0910*/  HFMA2 R8, -RZ, RZ, 2.3125, 0 ;  /* 0x40a00000ff087431 */ /* 0x000fca00000001ff */
[----:B------:R-:W-:-:S13]  /*0920*/  LOP3.LUT P0, RZ, R8, 0x7fffffff, R7, 0xc8, !PT ;  /* 0x7fffffff08ff7812 */ /* 0x000fda000780c807 */
[----:B------:R-:W-:Y:S05]  /*0930*/  @!P0 BREAK.RELIABLE B2 ;  /* 0x0000000000028942 */ /* 0x000fea0003800100 */
[----:B------:R-:W-:Y:S05]  /*0940*/  @!P0 BRA `(.L_x_7) ;  /* 0x0000000400288947 */ /* 0x000fea0003800000 */
[----:B------:R-:W-:-:S13]  /*0950*/  LOP3.LUT P0, RZ, R7, 0x7fffffff, RZ, 0xc0, !PT ;  /* 0x7fffffff07ff7812 */ /* 0x000fda000780c0ff */
[----:B------:R-:W-:Y:S05]  /*0960*/  @!P0 BREAK.RELIABLE B2 ;  /* 0x0000000000028942 */ /* 0x000fea0003800100 */
[----:B------:R-:W-:Y:S05]  /*0970*/  @!P0 BRA `(.L_x_8) ;  /* 0x0000000400148947 */ /* 0x000fea0003800000 */
[----:B------:R-:W-:Y:S02]  /*0980*/  FSETP.NEU.FTZ.AND P0, PT, |R0|, +INF , PT ;  /* 0x7f8000000000780b */ /* 0x000fe40003f1d200 */
[----:B------:R-:W-:-:S04]  /*0990*/  LOP3.LUT P1, RZ, R8, 0x7fffffff, RZ, 0xc0, !PT ;  /* 0x7fffffff08ff7812 */ /* 0x000fc8000782c0ff */
[----:B------:R-:W-:-:S13]  /*09a0*/  PLOP3.LUT P0, PT, P0, P1, PT, 0x2f, 0xf2 ;  /* 0x0000000000f2781c */ /* 0x000fda0000702577 */
[----:B------:R-:W-:Y:S05]  /*09b0*/  @P0 BREAK.RELIABLE B2 ;  /* 0x0000000000020942 */ /* 0x000fea0003800100 */
[----:B------:R-:W-:Y:S05]  /*09c0*/  @P0 BRA `(.L_x_9) ;  /* 0x0000000000f40947 */ /* 0x000fea0003800000 */
[----:B------:R-:W-:-:S13]  /*09d0*/  ISETP.GE.AND P0, PT, R9, RZ, PT ;  /* 0x000000ff0900720c */ /* 0x000fda0003f06270 */
[----:B------:R-:W-:Y:S02]  /*09e0*/  @P0 IMAD.MOV.U32 R8, RZ, RZ, RZ ;  /* 0x000000ffff080224 */ /* 0x000fe400078e00ff */
[----:B------:R-:W-:Y:S01]  /*09f0*/  @!P0 FFMA R7, R0, 1.84467440737095516160e+19, RZ ;  /* 0x5f80000000078823 */ /* 0x000fe200000000ff */
[----:B------:R-:W-:-:S07]  /*0a00*/  @!P0 IMAD.MOV.U32 R8, RZ, RZ, -0x40 ;  /* 0xffffffc0ff088424 */ /* 0x000fce00078e00ff */
.L_x_5:
[----:B------:R-:W-:Y:S05]  /*0a10*/  BSYNC.RELIABLE B2 ;  /* 0x0000000000027941 */ /* 0x000fea0003800100 */
.L_x_4:
[----:B------:R-:W-:Y:S01]  /*0a20*/  UMOV UR4, 0x40a00000 ;  /* 0x40a0000000047882 */ /* 0x000fe20000000000 */
[----:B------:R-:W-:Y:S01]  /*0a30*/  IADD3 R5, PT, PT, R5, -0x7f, RZ ;  /* 0xffffff8105057810 */ /* 0x000fe20007ffe0ff */
[----:B------:R-:W-:Y:S01]  /*0a40*/  UIADD3 UR4, UPT, UPT, UR4, -0x1000000, URZ ;  /* 0xff00000004047890 */ /* 0x000fe2000fffe0ff */
[----:B------:R-:W-:Y:S02]  /*0a50*/  BSSY.RECONVERGENT B2, `(.L_x_10) ;  /* 0x0000033000027945 */ /* 0x000fe40003800200 */
[----:B------:R-:W-:Y:S01]  /*0a60*/  IADD3 R8, PT, PT, R8, -0x2, R5 ;  /* 0xfffffffe08087810 */ /* 0x000fe20007ffe005 */
[----:B------:R-:W-:Y:S02]  /*0a70*/  IMAD R0, R5, -0x800000, R7 ;  /* 0xff80000005007824 */ /* 0x000fe400078e0207 */
[----:B------:R-:W-:-:S03]  /*0a80*/  FADD.FTZ R11, -RZ, -UR4 ;  /* 0x80000004ff0b7e21 */ /* 0x000fc60008010100 */
[----:B------:R-:W0:Y:S02]  /*0a90*/  MUFU.RCP R9, UR4 ;  /* 0x0000000400097d08 */ /* 0x000e240008001000 */
[----:B0-----:R-:W-:-:S04]  /*0aa0*/  FFMA R10, R9, R11, 1 ;  /* 0x3f800000090a7423 */ /* 0x001fc8000000000b */
[----:B------:R-:W-:-:S04]  /*0ab0*/  FFMA R9, R9, R10, R9 ;  /* 0x0000000a09097223 */ /* 0x000fc80000000009 */
[----:B------:R-:W-:-:S04]  /*0ac0*/  FFMA R10, R0, R9, RZ ;  /* 0x00000009000a7223 */ /* 0x000fc800000000ff */
[----:B------:R-:W-:-:S04]  /*0ad0*/  FFMA R7, R11, R10, R0 ;  /* 0x0000000a0b077223 */ /* 0x000fc80000000000 */
[----:B------:R-:W-:-:S04]  /*0ae0*/  FFMA R10, R9, R7, R10 ;  /* 0x00000007090a7223 */ /* 0x000fc8000000000a */
[----:B------:R-:W-:-:S04]  /*0af0*/  FFMA R11, R11, R10, R0 ;  /* 0x0000000a0b0b7223 */ /* 0x000fc80000000000 */
[----:B------:R-:W-:-:S05]  /*0b00*/  FFMA R0, R9, R11, R10 ;  /* 0x0000000b09007223 */ /* 0x000fca000000000a */
[----:B------:R-:W-:-:S04]  /*0b10*/  SHF.R.U32.HI R7, RZ, 0x17, R0 ;  /* 0x00000017ff077819 */ /* 0x000fc80000011600 */
[----:B------:R-:W-:-:S05]  /*0b20*/  LOP3.LUT R7, R7, 0xff, RZ, 0xc0, !PT ;  /* 0x000000ff07077812 */ /* 0x000fca00078ec0ff */
[----:B------:R-:W-:-:S04]  /*0b30*/  IMAD.IADD R12, R7, 0x1, R8 ;  /* 0x00000001070c7824 */ /* 0x000fc800078e0208 */
[----:B------:R-:W-:-:S05]  /*0b40*/  VIADD R5, R12, 0xffffffff ;  /* 0xffffffff0c057836 */ /* 0x000fca0000000000 */
[----:B------:R-:W-:-:S13]  /*0b50*/  ISETP.GE.U32.AND P0, PT, R5, 0xfe, PT ;  /* 0x000000fe0500780c */ /* 0x000fda0003f06070 */
[----:B------:R-:W-:Y:S05]  /*0b60*/  @!P0 BRA `(.L_x_11) ;  /* 0x0000000000808947 */ /* 0x000fea0003800000 */
[----:B------:R-:W-:-:S13]  /*0b70*/  ISETP.GT.AND P0, PT, R12, 0xfe, PT ;  /* 0x000000fe0c00780c */ /* 0x000fda0003f04270 */
[----:B------:R-:W-:Y:S05]  /*0b80*/  @P0 BRA `(.L_x_12) ;  /* 0x00000000006c0947 */ /* 0x000fea0003800000 */
[----:B------:R-:W-:-:S13]  /*0b90*/  ISETP.GE.AND P0, PT, R12, 0x1, PT ;  /* 0x000000010c00780c */ /* 0x000fda0003f06270 */
[----:B------:R-:W-:Y:S05]  /*0ba0*/  @P0 BRA `(.L_x_13) ;  /* 0x0000000000740947 */ /* 0x000fea0003800000 */
[----:B------:R-:W-:Y:S02]  /*0bb0*/  ISETP.GE.AND P0, PT, R12, -0x18, PT ;  /* 0xffffffe80c00780c */ /* 0x000fe40003f06270 */
[----:B------:R-:W-:-:S11]  /*0bc0*/  LOP3.LUT R0, R0, 0x80000000, RZ, 0xc0, !PT ;  /* 0x8000000000007812 */ /* 0x000fd600078ec0ff */
[----:B------:R-:W-:Y:S05]  /*0bd0*/  @!P0 BRA `(.L_x_13) ;  /* 0x0000000000688947 */ /* 0x000fea0003800000 */
[CCC-:B------:R-:W-:Y:S01]  /*0be0*/  FFMA.RZ R5, R9.reuse, R11.reuse, R10.reuse ;  /* 0x0000000b09057223 */ /* 0x1c0fe2000000c00a */
[-CC-:B------:R-:W-:Y:S01]  /*0bf0*/  FFMA.RM R8, R9, R11.reuse, R10.reuse ;  /* 0x0000000b09087223 */ /* 0x180fe2000000400a */
[C---:B------:R-:W-:Y:S02]  /*0c00*/  ISETP.NE.AND P2, PT, R12.reuse, RZ, PT ;  /* 0x000000ff0c00720c */ /* 0x040fe40003f45270 */
[C---:B------:R-:W-:Y:S02]  /*0c10*/  ISETP.NE.AND P1, PT, R12.reuse, RZ, PT ;  /* 0x000000ff0c00720c */ /* 0x040fe40003f25270 */
[----:B------:R-:W-:Y:S01]  /*0c20*/  LOP3.LUT R7, R5, 0x7fffff, RZ, 0xc0, !PT ;  /* 0x007fffff05077812 */ /* 0x000fe200078ec0ff */
[----:B------:R-:W-:Y:S01]  /*0c30*/  FFMA.RP R5, R9, R11, R10 ;  /* 0x0000000b09057223 */ /* 0x000fe2000000800a */
[----:B------:R-:W-:Y:S01]  /*0c40*/  IADD3 R10, PT, PT, R12, 0x20, RZ ;  /* 0x000000200c0a7810 */ /* 0x000fe20007ffe0ff */
[----:B------:R-:W-:Y:S01]  /*0c50*/  IMAD.MOV R9, RZ, RZ, -R12 ;  /* 0x000000ffff097224 */ /* 0x000fe200078e0a0c */
[----:B------:R-:W-:-:S02]  /*0c60*/  LOP3.LUT R7, R7, 0x800000, RZ, 0xfc, !PT ;  /* 0x0080000007077812 */ /* 0x000fc400078efcff */
[----:B------:R-:W-:Y:S02]  /*0c70*/  FSETP.NEU.FTZ.AND P0, PT, R5, R8, PT ;  /* 0x000000080500720b */ /* 0x000fe40003f1d000 */
[----:B------:R-:W-:Y:S02]  /*0c80*/  SHF.L.U32 R10, R7, R10, RZ ;  /* 0x0000000a070a7219 */ /* 0x000fe400000006ff */
[----:B------:R-:W-:Y:S02]  /*0c90*/  SEL R8, R9, RZ, P2 ;  /* 0x000000ff09087207 */ /* 0x000fe40001000000 */
[----:B------:R-:W-:Y:S02]  /*0ca0*/  ISETP.NE.AND P1, PT, R10, RZ, P1 ;  /* 0x000000ff0a00720c */ /* 0x000fe40000f25270 */
[----:B------:R-:W-:Y:S02]  /*0cb0*/  SHF.R.U32.HI R8, RZ, R8, R7 ;  /* 0x00000008ff087219 */ /* 0x000fe40000011607 */
[----:B------:R-:W-:-:S02]  /*0cc0*/  PLOP3.LUT P0, PT, P0, P1, PT, 0xf8, 0x8f ;  /* 0x00000000008f781c */ /* 0x000fc40000703f70 */
[----:B------:R-:W-:Y:S02]  /*0cd0*/  SHF.R.U32.HI R10, RZ, 0x1, R8 ;  /* 0x00000001ff0a7819 */ /* 0x000fe40000011608 */
[----:B------:R-:W-:-:S04]  /*0ce0*/  SEL R5, RZ, 0x1, !P0 ;  /* 0x00000001ff057807 */ /* 0x000fc80004000000 */
[----:B------:R-:W-:-:S04]  /*0cf0*/  LOP3.LUT R5, R5, 0x1, R10, 0xf8, !PT ;  /* 0x0000000105057812 */ /* 0x000fc800078ef80a */
[----:B------:R-:W-:-:S05]  /*0d00*/  LOP3.LUT R5, R5, R8, RZ, 0xc0, !PT ;  /* 0x0000000805057212 */ /* 0x000fca00078ec0ff */
[----:B------:R-:W-:-:S05]  /*0d10*/  IMAD.IADD R5, R10, 0x1, R5 ;  /* 0x000000010a057824 */ /* 0x000fca00078e0205 */
[----:B------:R-:W-:Y:S01]  /*0d20*/  LOP3.LUT R0, R5, R0, RZ, 0xfc, !PT ;  /* 0x0000000005007212 */ /* 0x000fe200078efcff */
[----:B------:R-:W-:Y:S06]  /*0d30*/  BRA `(.L_x_13) ;  /* 0x0000000000107947 */ /* 0x000fec0003800000 */
.L_x_12:
[----:B------:R-:W-:-:S04]  /*0d40*/  LOP3.LUT R0, R0, 0x80000000, RZ, 0xc0, !PT ;  /* 0x8000000000007812 */ /* 0x000fc800078ec0ff */
[----:B------:R-:W-:Y:S01]  /*0d50*/  LOP3.LUT R0, R0, 0x7f800000, RZ, 0xfc, !PT ;  /* 0x7f80000000007812 */ /* 0x000fe200078efcff */
[----:B------:R-:W-:Y:S06]  /*0d60*/  BRA `(.L_x_13) ;  /* 0x0000000000047947 */ /* 0x000fec0003800000 */
.L_x_11:
[----:B------:R-:W-:-:S07]  /*0d70*/  LEA R0, R8, R0, 0x17 ;  /* 0x0000000008007211 */ /* 0x000fce00078eb8ff */
.L_x_13:
[----:B------:R-:W-:Y:S05]  /*0d80*/  BSYNC.RECONVERGENT B2 ;  /* 0x0000000000027941 */ /* 0x000fea0003800200 */
.L_x_10:
[----:B------:R-:W-:Y:S05]  /*0d90*/  BRA `(.L_x_14) ;  /* 0x0000000000207947 */ /* 0x000fea0003800000 */
.L_x_9:
[----:B------:R-:W-:-:S04]  /*0da0*/  LOP3.LUT R0, R8, 0x80000000, R7, 0x48, !PT ;  /* 0x8000000008007812 */ /* 0x000fc800078e4807 */
[----:B------:R-:W-:Y:S01]  /*0db0*/  LOP3.LUT R0, R0, 0x7f800000, RZ, 0xfc, !PT ;  /* 0x7f80000000007812 */ /* 0x000fe200078efcff */
[----:B------:R-:W-:Y:S06]  /*0dc0*/  BRA `(.L_x_14) ;  /* 0x0000000000147947 */ /* 0x000fec0003800000 */
.L_x_8:
[----:B------:R-:W-:Y:S01]  /*0dd0*/  LOP3.LUT R0, R8, 0x80000000, R7, 0x48, !PT ;  /* 0x8000000008007812 */ /* 0x000fe200078e4807 */
[----:B------:R-:W-:Y:S06]  /*0de0*/  BRA `(.L_x_14) ;  /* 0x00000000000c7947 */ /* 0x000fec0003800000 */
.L_x_7:
[----:B------:R-:W0:Y:S01]  /*0df0*/  MUFU.RSQ R0, -QNAN ;  /* 0xffc0000000007908 */ /* 0x000e220000001400 */
[----:B------:R-:W-:Y:S05]  /*0e00*/  BRA `(.L_x_14) ;  /* 0x0000000000047947 */ /* 0x000fea0003800000 */
.L_x_6:
[----:B------:R-:W-:-:S07]  /*0e10*/  FADD.FTZ R0, R0, 5 ;  /* 0x40a0000000007421 */ /* 0x000fce0000010000 */
.L_x_14:
[----:B------:R-:W-:Y:S05]  /*0e20*/  BSYNC.RECONVERGENT B0 ;  /* 0x0000000000007941 */ /* 0x000fea0003800200 */
.L_x_3:
[----:B------:R-:W-:-:S04]  /*0e30*/  IMAD.MOV.U32 R7, RZ, RZ, 0x0 ;  /* 0x00000000ff077424 */ /* 0x000fc800078e00ff */
[----:B0-----:R-:W-:Y:S05]  /*0e40*/  RET.REL.NODEC R6 `(_Z13iteration_gpuiiiPfPKf) ;  /* 0xfffffff0066c7950 */ /* 0x001fea0003c3ffff */
.L_x_15:
[----:B------:R-:W-:-:S00]  /*0e50*/  BRA `(.L_x_15) ;  /* 0xfffffffc00fc7947 */ /* 0x000fc0000383ffff */
[----:B------:R-:W-:-:S00]  /*0e60*/  NOP ;  /* 0x0000000000007918 */ /* 0x000fc00000000000 */
        /* <DEDUP_REMOVED lines=9> */
.L_x_32:


//--------------------- .text._Z8init_gpuiiiPf    --------------------------
	.section	.text._Z8init_gpuiiiPf,"ax",@progbits
	.align	128
        .global         _Z8init_gpuiiiPf
        .type           _Z8init_gpuiiiPf,@function
        .size           _Z8init_gpuiiiPf,(.L_x_33 - _Z8init_gpuiiiPf)
        .other          _Z8init_gpuiiiPf,@"STO_CUDA_ENTRY STV_DEFAULT"
_Z8init_gpuiiiPf:
.text._Z8init_gpuiiiPf:
[----:B------:R-:W-:Y:S01]  /*0000*/  LDC R1, c[0x0][0x37c] ;  /* 0x0000df00ff017b82 */ /* 0x000fe20000000800 */
[----:B------:R-:W0:Y:S07]  /*0010*/  S2R R4, SR_TID.X ;  /* 0x0000000000047919 */ /* 0x000e2e0000002100 */
[----:B------:R-:W0:Y:S08]  /*0020*/  LDC.64 R2, c[0x0][0x380] ;  /* 0x0000e000ff027b82 */ /* 0x000e300000000a00 */
[----:B------:R-:W1:Y:S01]  /*0030*/  S2UR UR5, SR_CTAID.X ;  /* 0x00000000000579c3 */ /* 0x000e620000002500 */
[----:B0-----:R-:W-:-:S04]  /*0040*/  ISETP.GE.AND P0, PT, R4, R3, PT ;  /* 0x000000030400720c */ /* 0x001fc80003f06270 */
[----:B-1----:R-:W-:-:S13]  /*0050*/  ISETP.LE.OR P0, PT, R2, UR5, P0 ;  /* 0x0000000502007c0c */ /* 0x002fda0008703670 */
[----:B------:R-:W-:Y:S05]  /*0060*/  @P0 EXIT ;  /* 0x000000000000094d */ /* 0x000fea0003800000 */
[----:B------:R-:W-:Y:S01]  /*0070*/  IMAD R0, R2, R2, RZ ;  /* 0x0000000202007224 */ /* 0x000fe200078e02ff */
[----:B------:R-:W-:-:S04]  /*0080*/  UIMAD UR4, UR5, UR5, UR5 ;  /* 0x00000005050472a4 */ /* 0x000fc8000f8e0205 */
[----:B------:R-:W-:Y:S01]  /*0090*/  I2FP.F32.U32 R3, R0 ;  /* 0x0000000000037245 */ /* 0x000fe20000201000 */
[----:B------:R-:W-:-:S03]  /*00a0*/  UIADD3 UR4, UPT, UPT, UR5, 0x1, UR4 ;  /* 0x0000000105047890 */ /* 0x000fc6000fffe004 */
[----:B------:R-:W0:Y:S03]  /*00b0*/  MUFU.RCP R2, R3 ;  /* 0x0000000300027308 */ /* 0x000e260000001000 */
[----:B------:R-:W-:-:S05]  /*00c0*/  I2FP.F32.U32 R0, UR4 ;  /* 0x0000000400007c45 */ /* 0x000fca0008201000 */
[----:B------:R-:W-:-:S04]  /*00d0*/  FMUL R0, R0, 0.98000001907348632812 ;  /* 0x3f7ae14800007820 */ /* 0x000fc80000400000 */
[----:B------:R-:W1:Y:S01]  /*00e0*/  FCHK P0, R0, R3 ;  /* 0x0000000300007302 */ /* 0x000e620000000000 */
[----:B0-----:R-:W-:-:S04]  /*00f0*/  FFMA R5, -R3, R2, 1 ;  /* 0x3f80000003057423 */ /* 0x001fc80000000102 */
[----:B------:R-:W-:-:S04]  /*0100*/  FFMA R5, R2, R5, R2 ;  /* 0x0000000502057223 */ /* 0x000fc80000000002 */
[----:B------:R-:W-:-:S04]  /*0110*/  FFMA R2, R0, R5, RZ ;  /* 0x0000000500027223 */ /* 0x000fc800000000ff */
[----:B------:R-:W-:-:S04]  /*0120*/  FFMA R6, -R3, R2, R0 ;  /* 0x0000000203067223 */ /* 0x000fc80000000100 */
[----:B------:R-:W-:Y:S01]  /*0130*/  FFMA R2, R5, R6, R2 ;  /* 0x0000000605027223 */ /* 0x000fe20000000002 */
[----:B-1----:R-:W-:Y:S06]  /*0140*/  @!P0 BRA `(.L_x_16) ;  /* 0x00000000000c8947 */ /* 0x002fec0003800000 */
[----:B------:R-:W-:-:S07]  /*0150*/  MOV R6, 0x170 ;  /* 0x0000017000067802 */ /* 0x000fce0000000f00 */
[----:B------:R-:W-:Y:S05]  /*0160*/  CALL.REL.NOINC `($__internal_1_$__cuda_sm3x_div_rn_noftz_f32_slowpath) ;  /* 0x0000000000c07944 */ /* 0x000fea0003c00000 */
[----:B------:R-:W-:-:S07]  /*0170*/  IMAD.MOV.U32 R2, RZ, RZ, R0 ;  /* 0x000000ffff027224 */ /* 0x000fce00078e0000 */
.L_x_16:
[----:B------:R-:W-:Y:S01]  /*0180*/  ISETP.NE.AND P0, PT, R4, RZ, PT ;  /* 0x000000ff0400720c */ /* 0x000fe20003f05270 */
[----:B------:R-:W0:-:S12]  /*0190*/  LDCU.64 UR6, c[0x0][0x358] ;  /* 0x00006b00ff0677ac */ /* 0x000e180008000a00 */
[----:B------:R-:W-:Y:S05]  /*01a0*/  @P0 BRA `(.L_x_17) ;  /* 0x0000000000240947 */ /* 0x000fea0003800000 */
[----:B------:R-:W1:Y:S08]  /*01b0*/  LDC R3, c[0x0][0x388] ;  /* 0x0000e200ff037b82 */ /* 0x000e700000000800 */
[----:B------:R-:W2:Y:S08]  /*01c0*/  LDC.64 R4, c[0x0][0x390] ;  /* 0x0000e400ff047b82 */ /* 0x000eb00000000a00 */
[----:B------:R-:W3:Y:S01]  /*01d0*/  LDC R7, c[0x0][0x384] ;  /* 0x0000e100ff077b82 */ /* 0x000ee20000000800 */
[----:B-1----:R-:W-:-:S04]  /*01e0*/  IMAD R3, R3, UR5, RZ ;  /* 0x0000000503037c24 */ /* 0x002fc8000f8e02ff */
[----:B--2---:R-:W-:-:S05]  /*01f0*/  IMAD.WIDE R4, R3, 0x4, R4 ;  /* 0x0000000403047825 */ /* 0x004fca00078e0204 */
[----:B0-----:R-:W-:Y:S01]  /*0200*/  STG.E desc[UR6][R4.64], R2 ;  /* 0x0000000204007986 */ /* 0x001fe2000c101906 */
[----:B---3--:R-:W-:-:S05]  /*0210*/  IMAD.WIDE R6, R7, 0x4, R4 ;  /* 0x0000000407067825 */ /* 0x008fca00078e0204 */
[----:B------:R-:W-:Y:S01]  /*0220*/  STG.E desc[UR6][R6.64], R2 ;  /* 0x0000000206007986 */ /* 0x000fe2000c101906 */
[----:B------:R-:W-:Y:S05]  /*0230*/  EXIT ;  /* 0x000000000000794d */ /* 0x000fea0003800000 */
.L_x_17:
[----:B------:R-:W1:Y:S01]  /*0240*/  LDCU UR8, c[0x0][0x384] ;  /* 0x00007080ff0877ac */ /* 0x000e620008000800 */
[----:B------:R-:W-:Y:S01]  /*0250*/  BSSY.RECONVERGENT B0, `(.L_x_18) ;  /* 0x0000011000007945 */ /* 0x000fe20003800200 */
[----:B-1----:R-:W-:Y:S02]  /*0260*/  UIMAD UR4, UR8, UR8, URZ ;  /* 0x00000008080472a4 */ /* 0x002fe4000f8e02ff */
[----:B------:R-:W-:-:S04]  /*0270*/  IADD3 R0, PT, PT, -R4, UR8, RZ ;  /* 0x0000000804007c10 */ /* 0x000fc8000fffe1ff */
[----:B------:R-:W-:Y:S02]  /*0280*/  I2FP.F32.S32 R0, R0 ;  /* 0x0000000000007245 */ /* 0x000fe40000201400 */
[----:B------:R-:W-:-:S03]  /*0290*/  I2FP.F32.U32 R3, UR4 ;  /* 0x0000000400037c45 */ /* 0x000fc60008201000 */
[----:B------:R-:W-:Y:S01]  /*02a0*/  FMUL R0, R0, R0 ;  /* 0x0000000000007220 */ /* 0x000fe20000400000 */
[----:B------:R-:W1:Y:S08]  /*02b0*/  MUFU.RCP R6, R3 ;  /* 0x0000000300067308 */ /* 0x000e700000001000 */
[----:B------:R-:W2:Y:S01]  /*02c0*/  FCHK P0, R0, R3 ;  /* 0x0000000300007302 */ /* 0x000ea20000000000 */
[----:B-1----:R-:W-:-:S04]  /*02d0*/  FFMA R5, -R3, R6, 1 ;  /* 0x3f80000003057423 */ /* 0x002fc80000000106 */
[----:B------:R-:W-:-:S04]  /*02e0*/  FFMA R5, R6, R5, R6 ;  /* 0x0000000506057223 */ /* 0x000fc80000000006 */
[----:B------:R-:W-:-:S04]  /*02f0*/  FFMA R6, R0, R5, RZ ;  /* 0x0000000500067223 */ /* 0x000fc800000000ff */
[----:B------:R-:W-:-:S04]  /*0300*/  FFMA R7, -R3, R6, R0 ;  /* 0x0000000603077223 */ /* 0x000fc80000000100 */
[----:B------:R-:W-:Y:S01]  /*0310*/  FFMA R5, R5, R7, R6 ;  /* 0x0000000705057223 */ /* 0x000fe20000000006 */
[----:B--2---:R-:W-:Y:S06]  /*0320*/  @!P0 BRA `(.L_x_19) ;  /* 0x00000000000c8947 */ /* 0x004fec0003800000 */
[----:B------:R-:W-:-:S07]  /*0330*/  MOV R6, 0x350 ;  /* 0x0000035000067802 */ /* 0x000fce0000000f00 */
[----:B0-----:R-:W-:Y:S05]  /*0340*/  CALL.REL.NOINC `($__internal_1_$__cuda_sm3x_div_rn_noftz_f32_slowpath) ;  /* 0x0000000000487944 */ /* 0x001fea0003c00000 */
[----:B------:R-:W-:-:S07]  /*0350*/  IMAD.MOV.U32 R5, RZ, RZ, R0 ;  /* 0x000000ffff057224 */ /* 0x000fce00078e0000 */
.L_x_19:
[----:B0-----:R-:W-:Y:S05]  /*0360*/  BSYNC.RECONVERGENT B0 ;  /* 0x0000000000007941 */ /* 0x001fea0003800200 */
.L_x_18:
[----:B------:R-:W0:Y:S01]  /*0370*/  LDC R0, c[0x0][0x388] ;  /* 0x0000e200ff007b82 */ /* 0x000e220000000800 */
[----:B------:R-:W-:Y:S01]  /*0380*/  ISETP.NE.AND P0, PT, R4, 0x1, PT ;  /* 0x000000010400780c */ /* 0x000fe20003f05270 */
[----:B------:R-:W-:-:S06]  /*0390*/  FMUL R5, R5, R2 ;  /* 0x0000000205057220 */ /* 0x000fcc0000400000 */
[----:B------:R-:W1:Y:S01]  /*03a0*/  LDC.64 R6, c[0x0][0x390] ;  /* 0x0000e400ff067b82 */ /* 0x000e620000000a00 */
[----:B0-----:R-:W-:-:S04]  /*03b0*/  IMAD R9, R0, UR5, RZ ;  /* 0x0000000500097c24 */ /* 0x001fc8000f8e02ff */
[----:B------:R-:W-:-:S04]  /*03c0*/  IMAD.IADD R3, R9, 0x1, R4 ;  /* 0x0000000109037824 */ /* 0x000fc800078e0204 */
[----:B-1----:R-:W-:-:S05]  /*03d0*/  IMAD.WIDE R2, R3, 0x4, R6 ;  /* 0x0000000403027825 */ /* 0x002fca00078e0206 */
[----:B------:R0:W-:Y:S01]  /*03e0*/  STG.E desc[UR6][R2.64], R5 ;  /* 0x0000000502007986 */ /* 0x0001e2000c101906 */
[----:B------:R-:W-:Y:S05]  /*03f0*/  @P0 EXIT ;  /* 0x000000000000094d */ /* 0x000fea0003800000 */
[----:B------:R-:W-:Y:S01]  /*0400*/  IMAD.WIDE R6, R9, 0x4, R6 ;  /* 0x0000000409067825 */ /* 0x000fe200078e0206 */
[----:B0-----:R-:W0:Y:S04]  /*0410*/  LDC R3, c[0x0][0x384] ;  /* 0x0000e100ff037b82 */ /* 0x001e280000000800 */
[----:B------:R-:W2:Y:S01]  /*0420*/  LDG.E R5, desc[UR6][R6.64+0x4] ;  /* 0x0000040606057981 */ /* 0x000ea2000c1e1900 */
[----:B0-----:R-:W-:-:S04]  /*0430*/  VIADD R3, R3, 0x1 ;  /* 0x0000000103037836 */ /* 0x001fc80000000000 */
[----:B------:R-:W-:-:S05]  /*0440*/  IMAD.WIDE R2, R3, 0x4, R6 ;  /* 0x0000000403027825 */ /* 0x000fca00078e0206 */
[----:B--2---:R-:W-:Y:S01]  /*0450*/  STG.E desc[UR6][R2.64], R5 ;  /* 0x0000000502007986 */ /* 0x004fe2000c101906 */
[----:B------:R-:W-:Y:S05]  /*0460*/  EXIT ;  /* 0x000000000000794d */ /* 0x000fea0003800000 */
        .weak           $__internal_1_$__cuda_sm3x_div_rn_noftz_f32_slowpath
        .type           $__internal_1_$__cuda_sm3x_div_rn_noftz_f32_slowpath,@function
        .size           $__internal_1_$__cuda_sm3x_div_rn_noftz_f32_slowpath,(.L_x_33 - $__internal_1_$__cuda_sm3x_div_rn_noftz_f32_slowpath)
$__internal_1_$__cuda_sm3x_div_rn_noftz_f32_slowpath:
[----:B------:R-:W-:Y:S01]  /*0470*/  SHF.R.U32.HI R7, RZ, 0x17, R3 ;  /* 0x00000017ff077819 */ /* 0x000fe20000011603 */
[----:B------:R-:W-:Y:S01]  /*0480*/  BSSY.RECONVERGENT B1, `(.L_x_20) ;  /* 0x0000062000017945 */ /* 0x000fe20003800200 */
[----:B------:R-:W-:Y:S02]  /*0490*/  SHF.R.U32.HI R5, RZ, 0x17, R0 ;  /* 0x00000017ff057819 */ /* 0x000fe40000011600 */
[----:B------:R-:W-:Y:S02]  /*04a0*/  LOP3.LUT R12, R7, 0xff, RZ, 0xc0, !PT ;  /* 0x000000ff070c7812 */ /* 0x000fe400078ec0ff */
[----:B------:R-:W-:-:S03]  /*04b0*/  LOP3.LUT R10, R5, 0xff, RZ, 0xc0, !PT ;  /* 0x000000ff050a7812 */ /* 0x000fc600078ec0ff */
[----:B------:R-:W-:Y:S02]  /*04c0*/  VIADD R8, R12, 0xffffffff ;  /* 0xffffffff0c087836 */ /* 0x000fe40000000000 */
[----:B------:R-:W-:-:S03]  /*04d0*/  VIADD R7, R10, 0xffffffff ;  /* 0xffffffff0a077836 */ /* 0x000fc60000000000 */
[----:B------:R-:W-:-:S04]  /*04e0*/  ISETP.GT.U32.AND P0, PT, R8, 0xfd, PT ;  /* 0x000000fd0800780c */ /* 0x000fc80003f04070 */
[----:B------:R-:W-:-:S13]  /*04f0*/  ISETP.GT.U32.OR P0, PT, R7, 0xfd, P0 ;  /* 0x000000fd0700780c */ /* 0x000fda0000704470 */
[----:B------:R-:W-:Y:S01]  /*0500*/  @!P0 IMAD.MOV.U32 R5, RZ, RZ, RZ ;  /* 0x000000ffff058224 */ /* 0x000fe200078e00ff */
[----:B------:R-:W-:Y:S06]  /*0510*/  @!P0 BRA `(.L_x_21) ;  /* 0x00000000005c8947 */ /* 0x000fec0003800000 */
[----:B------:R-:W-:Y:S02]  /*0520*/  FSETP.GTU.FTZ.AND P0, PT, |R0|, +INF , PT ;  /* 0x7f8000000000780b */ /* 0x000fe40003f1c200 */
[----:B------:R-:W-:-:S04]  /*0530*/  FSETP.GTU.FTZ.AND P1, PT, |R3|, +INF , PT ;  /* 0x7f8000000300780b */ /* 0x000fc80003f3c200 */
[----:B------:R-:W-:-:S13]  /*0540*/  PLOP3.LUT P0, PT, P0, P1, PT, 0xf8, 0x8f ;  /* 0x00000000008f781c */ /* 0x000fda0000703f70 */
[----:B------:R-:W-:Y:S05]  /*0550*/  @P0 BRA `(.L_x_22) ;  /* 0x00000004004c0947 */ /* 0x000fea0003800000 */
[----:B------:R-:W-:-:S13]  /*0560*/  LOP3.LUT P0, RZ, R3, 0x7fffffff, R0, 0xc8, !PT ;  /* 0x7fffffff03ff7812 */ /* 0x000fda000780c800 */
[----:B------:R-:W-:Y:S05]  /*0570*/  @!P0 BRA `(.L_x_23) ;  /* 0x00000004003c8947 */ /* 0x000fea0003800000 */
[C---:B------:R-:W-:Y:S02]  /*0580*/  FSETP.NEU.FTZ.AND P2, PT, |R0|.reuse, +INF , PT ;  /* 0x7f8000000000780b */ /* 0x040fe40003f5d200 */
[----:B------:R-:W-:Y:S02]  /*0590*/  FSETP.NEU.FTZ.AND P1, PT, |R3|, +INF , PT ;  /* 0x7f8000000300780b */ /* 0x000fe40003f3d200 */
[----:B------:R-:W-:-:S11]  /*05a0*/  FSETP.NEU.FTZ.AND P0, PT, |R0|, +INF , PT ;  /* 0x7f8000000000780b */ /* 0x000fd60003f1d200 */
[----:B------:R-:W-:Y:S05]  /*05b0*/  @!P1 BRA !P2, `(.L_x_23) ;  /* 0x00000004002c9947 */ /* 0x000fea0005000000 */
[----:B------:R-:W-:-:S04]  /*05c0*/  LOP3.LUT P2, RZ, R0, 0x7fffffff, RZ, 0xc0, !PT ;  /* 0x7fffffff00ff7812 */ /* 0x000fc8000784c0ff */
[----:B------:R-:W-:-:S13]  /*05d0*/  PLOP3.LUT P1, PT, P1, P2, PT, 0x2f, 0xf2 ;  /* 0x0000000000f2781c */ /* 0x000fda0000f24577 */
[----:B------:R-:W-:Y:S05]  /*05e0*/  @P1 BRA `(.L_x_24) ;  /* 0x0000000400181947 */ /* 0x000fea0003800000 */
[----:B------:R-:W-:-:S04]  /*05f0*/  LOP3.LUT P1, RZ, R3, 0x7fffffff, RZ, 0xc0, !PT ;  /* 0x7fffffff03ff7812 */ /* 0x000fc8000782c0ff */
[----:B------:R-:W-:-:S13]  /*0600*/  PLOP3.LUT P0, PT, P0, P1, PT, 0x2f, 0xf2 ;  /* 0x0000000000f2781c */ /* 0x000fda0000702577 */
[----:B------:R-:W-:Y:S05]  /*0610*/  @P0 BRA `(.L_x_25) ;  /* 0x0000000400000947 */ /* 0x000fea0003800000 */
[----:B------:R-:W-:Y:S02]  /*0620*/  ISETP.GE.AND P0, PT, R7, RZ, PT ;  /* 0x000000ff0700720c */ /* 0x000fe40003f06270 */
[----:B------:R-:W-:-:S11]  /*0630*/  ISETP.GE.AND P1, PT, R8, RZ, PT ;  /* 0x000000ff0800720c */ /* 0x000fd60003f26270 */
[----:B------:R-:W-:Y:S02]  /*0640*/  @P0 IMAD.MOV.U32 R5, RZ, RZ, RZ ;  /* 0x000000ffff050224 */ /* 0x000fe400078e00ff */
[----:B------:R-:W-:Y:S01]  /*0650*/  @!P0 FFMA R0, R0, 1.84467440737095516160e+19, RZ ;  /* 0x5f80000000008823 */ /* 0x000fe200000000ff */
[----:B------:R-:W-:Y:S02]  /*0660*/  @!P0 IMAD.MOV.U32 R5, RZ, RZ, -0x40 ;  /* 0xffffffc0ff058424 */ /* 0x000fe400078e00ff */
[----:B------:R-:W-:Y:S02]  /*0670*/  @!P1 FFMA R3, R3, 1.84467440737095516160e+19, RZ ;  /* 0x5f80000003039823 */ /* 0x000fe400000000ff */
[----:B------:R-:W-:-:S07]  /*0680*/  @!P1 VIADD R5, R5, 0x40 ;  /* 0x0000004005059836 */ /* 0x000fce0000000000 */
.L_x_21:
[----:B------:R-:W-:Y:S01]  /*0690*/  LEA R8, R12, 0xc0800000, 0x17 ;  /* 0xc08000000c087811 */ /* 0x000fe200078eb8ff */
[----:B------:R-:W-:Y:S04]  /*06a0*/  BSSY.RECONVERGENT B2, `(.L_x_26) ;  /* 0x0000036000027945 */ /* 0x000fe80003800200 */
[----:B------:R-:W-:Y:S02]  /*06b0*/  IMAD.IADD R8, R3, 0x1, -R8 ;  /* 0x0000000103087824 */ /* 0x000fe400078e0a08 */
[----:B------:R-:W-:Y:S02]  /*06c0*/  VIADD R3, R10, 0xffffff81 ;  /* 0xffffff810a037836 */ /* 0x000fe40000000000 */
[----:B------:R0:W1:Y:S01]  /*06d0*/  MUFU.RCP R7, R8 ;  /* 0x0000000800077308 */ /* 0x0000620000001000 */
[----:B------:R-:W-:Y:S01]  /*06e0*/  FADD.FTZ R9, -R8, -RZ ;  /* 0x800000ff08097221 */ /* 0x000fe20000010100 */
[C---:B------:R-:W-:Y:S01]  /*06f0*/  IMAD R0, R3.reuse, -0x800000, R0 ;  /* 0xff80000003007824 */ /* 0x040fe200078e0200 */
[----:B0-----:R-:W-:-:S05]  /*0700*/  IADD3 R8, PT, PT, R3, 0x7f, -R12 ;  /* 0x0000007f03087810 */ /* 0x001fca0007ffe80c */
[----:B------:R-:W-:Y:S02]  /*0710*/  IMAD.IADD R8, R8, 0x1, R5 ;  /* 0x0000000108087824 */ /* 0x000fe400078e0205 */
[----:B-1----:R-:W-:-:S04]  /*0720*/  FFMA R10, R7, R9, 1 ;  /* 0x3f800000070a7423 */ /* 0x002fc80000000009 */
        /* <DEDUP_REMOVED lines=20> */
[CCC-:B------:R-:W-:Y:S01]  /*0870*/  FFMA.RM R8, R14.reuse, R10.reuse, R7.reuse ;  /* 0x0000000a0e087223 */ /* 0x1c0fe20000004007 */
[C---:B------:R-:W-:Y:S02]  /*0880*/  ISETP.NE.AND P2, PT, R9.reuse, RZ, PT ;  /* 0x000000ff0900720c */ /* 0x040fe40003f45270 */
[----:B------:R-:W-:Y:S02]  /*0890*/  ISETP.NE.AND P1, PT, R9, RZ, PT ;  /* 0x000000ff0900720c */ /* 0x000fe40003f25270 */
[----:B------:R-:W-:Y:S01]  /*08a0*/  LOP3.LUT R5, R3, 0x7fffff, RZ, 0xc0, !PT ;  /* 0x007fffff03057812 */ /* 0x000fe200078ec0ff */
[----:B------:R-:W-:Y:S01]  /*08b0*/  FFMA.RP R3, R14, R10, R7 ;  /* 0x0000000a0e037223 */ /* 0x000fe20000008007 */
[----:B------:R-:W-:Y:S02]  /*08c0*/  VIADD R10, R9, 0x20 ;  /* 0x00000020090a7836 */ /* 0x000fe40000000000 */
[----:B------:R-:W-:Y:S01]  /*08d0*/  LOP3.LUT R5, R5, 0x800000, RZ, 0xfc, !PT ;  /* 0x0080000005057812 */ /* 0x000fe200078efcff */
[----:B------:R-:W-:Y:S01]  /*08e0*/  IMAD.MOV R7, RZ, RZ, -R9 ;  /* 0x000000ffff077224 */ /* 0x000fe200078e0a09 */
[----:B------:R-:W-:-:S02]  /*08f0*/  FSETP.NEU.FTZ.AND P0, PT, R3, R8, PT ;  /* 0x000000080300720b */ /* 0x000fc40003f1d000 */
[----:B------:R-:W-:Y:S02]  /*0900*/  SHF.L.U32 R10, R5, R10, RZ ;  /* 0x0000000a050a7219 */ /* 0x000fe400000006ff */
[----:B------:R-:W-:Y:S02]  /*0910*/  SEL R8, R7, RZ, P2 ;  /* 0x000000ff07087207 */ /* 0x000fe40001000000 */
[----:B------:R-:W-:Y:S02]  /*0920*/  ISETP.NE.AND P1, PT, R10, RZ, P1 ;  /* 0x000000ff0a00720c */ /* 0x000fe40000f25270 */
[----:B------:R-:W-:Y:S02]  /*0930*/  SHF.R.U32.HI R8, RZ, R8, R5 ;  /* 0x00000008ff087219 */ /* 0x000fe40000011605 */
[----:B------:R-:W-:Y:S02]  /*0940*/  PLOP3.LUT P0, PT, P0, P1, PT, 0xf8, 0x8f ;  /* 0x00000000008f781c */ /* 0x000fe40000703f70 */
[----:B------:R-:W-:-:S02]  /*0950*/  SHF.R.U32.HI R10, RZ, 0x1, R8 ;  /* 0x00000001ff0a7819 */ /* 0x000fc40000011608 */
[----:B------:R-:W-:-:S04]  /*0960*/  SEL R3, RZ, 0x1, !P0 ;  /* 0x00000001ff037807 */ /* 0x000fc80004000000 */
[----:B------:R-:W-:-:S04]  /*0970*/  LOP3.LUT R3, R3, 0x1, R10, 0xf8, !PT ;  /* 0x0000000103037812 */ /* 0x000fc800078ef80a */
[----:B------:R-:W-:-:S05]  /*0980*/  LOP3.LUT R3, R3, R8, RZ, 0xc0, !PT ;  /* 0x0000000803037212 */ /* 0x000fca00078ec0ff */
[----:B------:R-:W-:-:S05]  /*0990*/  IMAD.IADD R3, R10, 0x1, R3 ;  /* 0x000000010a037824 */ /* 0x000fca00078e0203 */
[----:B------:R-:W-:Y:S01]  /*09a0*/  LOP3.LUT R0, R3, R0, RZ, 0xfc, !PT ;  /* 0x0000000003007212 */ /* 0x000fe200078efcff */
[----:B------:R-:W-:Y:S06]  /*09b0*/  BRA `(.L_x_29) ;  /* 0x0000000000107947 */ /* 0x000fec0003800000 */
.L_x_28:
[----:B------:R-:W-:-:S04]  /*09c0*/  LOP3.LUT R0, R0, 0x80000000, RZ, 0xc0, !PT ;  /* 0x8000000000007812 */ /* 0x000fc800078ec0ff */
[----:B------:R-:W-:Y:S01]  /*09d0*/  LOP3.LUT R0, R0, 0x7f800000, RZ, 0xfc, !PT ;  /* 0x7f80000000007812 */ /* 0x000fe200078efcff */
[----:B------:R-:W-:Y:S06]  /*09e0*/  BRA `(.L_x_29) ;  /* 0x0000000000047947 */ /* 0x000fec0003800000 */
.L_x_27:
[----:B------:R-:W-:-:S07]  /*09f0*/  IMAD R0, R8, 0x800000, R0 ;  /* 0x0080000008007824 */ /* 0x000fce00078e0200 */
.L_x_29:
[----:B------:R-:W-:Y:S05]  /*0a00*/  BSYNC.RECONVERGENT B2 ;  /* 0x0000000000027941 */ /* 0x000fea0003800200 */
.L_x_26:
[----:B------:R-:W-:Y:S05]  /*0a10*/  BRA `(.L_x_30) ;  /* 0x0000000000207947 */ /* 0x000fea0003800000 */
.L_x_25:
[----:B------:R-:W-:-:S04]  /*0a20*/  LOP3.LUT R0, R3, 0x80000000, R0, 0x48, !PT ;  /* 0x8000000003007812 */ /* 0x000fc800078e4800 */
[----:B------:R-:W-:Y:S01]  /*0a30*/  LOP3.LUT R0, R0, 0x7f800000, RZ, 0xfc, !PT ;  /* 0x7f80000000007812 */ /* 0x000fe200078efcff */
[----:B------:R-:W-:Y:S06]  /*0a40*/  BRA `(.L_x_30) ;  /* 0x0000000000147947 */ /* 0x000fec0003800000 */
.L_x_24:
[----:B------:R-:W-:Y:S01]  /*0a50*/  LOP3.LUT R0, R3, 0x80000000, R0, 0x48, !PT ;  /* 0x8000000003007812 */ /* 0x000fe200078e4800 */
[----:B------:R-:W-:Y:S06]  /*0a60*/  BRA `(.L_x_30) ;  /* 0x00000000000c7947 */ /* 0x000fec0003800000 */
.L_x_23:
[----:B------:R-:W0:Y:S01]  /*0a70*/  MUFU.RSQ R0, -QNAN ;  /* 0xffc0000000007908 */ /* 0x000e220000001400 */
[----:B------:R-:W-:Y:S05]  /*0a80*/  BRA `(.L_x_30) ;  /* 0x0000000000047947 */ /* 0x000fea0003800000 */
.L_x_22:
[----:B------:R-:W-:-:S07]  /*0a90*/  FADD.FTZ R0, R0, R3 ;  /* 0x0000000300007221 */ /* 0x000fce0000010000 */
.L_x_30:
[----:B------:R-:W-:Y:S05]  /*0aa0*/  BSYNC.RECONVERGENT B1 ;  /* 0x0000000000017941 */ /* 0x000fea0003800200 */
.L_x_20:
[----:B------:R-:W-:-:S04]  /*0ab0*/  IMAD.MOV.U32 R7, RZ, RZ, 0x0 ;  /* 0x00000000ff077424 */ /* 0x000fc800078e00ff */
[----:B0-----:R-:W-:Y:S05]  /*0ac0*/  RET.REL.NODEC R6 `(_Z8init_gpuiiiPf) ;  /* 0xfffffff4064c7950 */ /* 0x001fea0003c3ffff */
.L_x_31:
        /* <DEDUP_REMOVED lines=11> */
.L_x_33:


//--------------------- .nv.shared._Z13iteration_gpuiiiPfPKf --------------------------
	.section	.nv.shared._Z13iteration_gpuiiiPfPKf,"aw",@nobits
	.sectionflags	@""
	.align	16
	.zero		1024


//--------------------- .nv.shared.reserved.0     --------------------------
	.section	.nv.shared.reserved.0,"aw",@nobits
	.weak		__nv_reservedSMEM_offset_0_alias
	.size		__nv_reservedSMEM_offset_0_alias, 0, 64
	.other		__nv_reservedSMEM_offset_0_alias,@"STO_CUDA_RESERVED_SHARED STV_DEFAULT"
__nv_reservedSMEM_offset_0_alias:
	.zero		0
	.zero		64


//--------------------- .nv.shared._Z8init_gpuiiiPf --------------------------
	.section	.nv.shared._Z8init_gpuiiiPf,"aw",@nobits
	.sectionflags	@""
	.align	16
	.zero		1024


//--------------------- .nv.constant0._Z13iteration_gpuiiiPfPKf --------------------------
	.section	.nv.constant0._Z13iteration_gpuiiiPfPKf,"a",@progbits
	.sectionflags	@""
	.align	4
.nv.constant0._Z13iteration_gpuiiiPfPKf:
	.zero		928


//--------------------- .nv.constant0._Z8init_gpuiiiPf --------------------------
	.section	.nv.constant0._Z8init_gpuiiiPf,"a",@progbits
	.sectionflags	@""
	.align	4
.nv.constant0._Z8init_gpuiiiPf:
	.zero		920


//--------------------- SYMBOLS --------------------------

	.type		.nv.reservedSmem.offset0,@object
	.size		.nv.reservedSmem.offset0,0x4
	.type		.nv.reservedSmem.cap,@object
	.size		.nv.reservedSmem.cap,0x4
